//
// Generated by NVIDIA NVVM Compiler
//
// Compiler Build ID: CL-36424714
// Cuda compilation tools, release 13.0, V13.0.88
// Based on NVVM 20.0.0
//

.version 9.0
.target sm_100
.address_size 64

	// .globl	_Z17actor_ring_kernelP10ActorStateP13QueueMetadataPcS2_S3_ii

.visible .entry _Z17actor_ring_kernelP10ActorStateP13QueueMetadataPcS2_S3_ii(
	.param .u64 .ptr .align 1 _Z17actor_ring_kernelP10ActorStateP13QueueMetadataPcS2_S3_ii_param_0,
	.param .u64 .ptr .align 1 _Z17actor_ring_kernelP10ActorStateP13QueueMetadataPcS2_S3_ii_param_1,
	.param .u64 .ptr .align 1 _Z17actor_ring_kernelP10ActorStateP13QueueMetadataPcS2_S3_ii_param_2,
	.param .u64 .ptr .align 1 _Z17actor_ring_kernelP10ActorStateP13QueueMetadataPcS2_S3_ii_param_3,
	.param .u64 .ptr .align 1 _Z17actor_ring_kernelP10ActorStateP13QueueMetadataPcS2_S3_ii_param_4,
	.param .u32 _Z17actor_ring_kernelP10ActorStateP13QueueMetadataPcS2_S3_ii_param_5,
	.param .u32 _Z17actor_ring_kernelP10ActorStateP13QueueMetadataPcS2_S3_ii_param_6
)
{
	.local .align 8 .b8 	__local_depot0[560];
	.reg .b64 	%SP;
	.reg .b64 	%SPL;
	.reg .pred 	%p<18>;
	.reg .b16 	%rs<3>;
	.reg .b32 	%r<538>;
	.reg .b64 	%rd<64>;

	mov.u64 	%SPL, __local_depot0;
	ld.param.u64 	%rd26, [_Z17actor_ring_kernelP10ActorStateP13QueueMetadataPcS2_S3_ii_param_0];
	ld.param.u64 	%rd30, [_Z17actor_ring_kernelP10ActorStateP13QueueMetadataPcS2_S3_ii_param_1];
	ld.param.u64 	%rd27, [_Z17actor_ring_kernelP10ActorStateP13QueueMetadataPcS2_S3_ii_param_2];
	ld.param.u64 	%rd28, [_Z17actor_ring_kernelP10ActorStateP13QueueMetadataPcS2_S3_ii_param_3];
	ld.param.u64 	%rd29, [_Z17actor_ring_kernelP10ActorStateP13QueueMetadataPcS2_S3_ii_param_4];
	ld.param.u32 	%r8, [_Z17actor_ring_kernelP10ActorStateP13QueueMetadataPcS2_S3_ii_param_5];
	ld.param.u32 	%r9, [_Z17actor_ring_kernelP10ActorStateP13QueueMetadataPcS2_S3_ii_param_6];
	cvta.to.global.u64 	%rd1, %rd30;
	mov.u32 	%r10, %tid.x;
	mov.u32 	%r11, %ctaid.x;
	mov.u32 	%r12, %ntid.x;
	mad.lo.s32 	%r1, %r11, %r12, %r10;
	setp.ge.s32 	%p1, %r1, %r9;
	@%p1 bra 	$L__BB0_28;
	cvta.to.global.u64 	%rd2, %rd28;
	cvta.to.global.u64 	%rd32, %rd26;
	mul.wide.s32 	%rd33, %r1, 112;
	add.s64 	%rd3, %rd32, %rd33;
	cvt.s64.s32 	%rd4, %r8;
	cvta.to.global.u64 	%rd5, %rd29;
	cvta.to.global.u64 	%rd6, %rd27;
$L__BB0_2:
	atom.global.or.b32 	%r13, [%rd1+8], 0;
	setp.lt.s32 	%p2, %r13, 1;
	@%p2 bra 	$L__BB0_27;
	atom.global.add.u32 	%r14, [%rd1], 1;
	ld.global.u32 	%r15, [%rd1+12];
	rem.s32 	%r2, %r14, %r15;
	membar.sys;
	add.u64 	%rd8, %SPL, 280;
	setp.eq.s32 	%p3, %r8, 0;
	@%p3 bra 	$L__BB0_7;
	mul.lo.s32 	%r16, %r2, %r8;
	cvt.s64.s32 	%rd36, %r16;
	add.s64 	%rd9, %rd6, %rd36;
	mov.b64 	%rd59, 0;
$L__BB0_5:
	add.s64 	%rd37, %rd9, %rd59;
	ld.global.u8 	%rs1, [%rd37];
	add.s64 	%rd38, %rd8, %rd59;
	st.local.u8 	[%rd38], %rs1;
	add.s64 	%rd59, %rd59, 1;
	setp.lt.u64 	%p4, %rd59, %rd4;
	@%p4 bra 	$L__BB0_5;
	ld.local.u64 	%rd58, [%rd8+24];
$L__BB0_7:
	membar.sys;
	atom.global.add.u32 	%r17, [%rd1+8], -1;
	ld.global.u64 	%rd39, [%rd3];
	setp.ne.s64 	%p5, %rd58, %rd39;
	@%p5 bra 	$L__BB0_27;
	ld.local.u64 	%rd40, [%rd8+32];
	ld.global.u64 	%rd41, [%rd3+8];
	setp.ne.s64 	%p6, %rd40, %rd41;
	@%p6 bra 	$L__BB0_27;
	ld.local.u64 	%rd43, [%rd8+40];
	ld.local.u32 	%r3, [%rd8+48];
	// begin inline asm
	mov.u64 %rd42, %globaltimer;
	// end inline asm
	ld.global.u64 	%rd44, [%rd3+16];
	max.s64 	%rd45, %rd44, %rd43;
	max.s64 	%rd17, %rd45, %rd42;
	setp.ne.s64 	%p7, %rd17, %rd44;
	setp.ne.s64 	%p8, %rd17, %rd43;
	or.pred  	%p9, %p7, %p8;
	@%p9 bra 	$L__BB0_11;
	ld.global.u32 	%r22, [%rd3+24];
	max.s32 	%r23, %r22, %r3;
	add.s32 	%r24, %r23, 1;
	st.global.u32 	[%rd3+24], %r24;
	bra.uni 	$L__BB0_16;
$L__BB0_11:
	@%p7 bra 	$L__BB0_13;
	ld.global.u32 	%r20, [%rd3+24];
	add.s32 	%r21, %r20, 1;
	st.global.u32 	[%rd3+24], %r21;
	bra.uni 	$L__BB0_16;
$L__BB0_13:
	setp.ne.s64 	%p11, %rd17, %rd43;
	@%p11 bra 	$L__BB0_15;
	st.global.u64 	[%rd3+16], %rd43;
	add.s32 	%r19, %r3, 1;
	st.global.u32 	[%rd3+24], %r19;
	bra.uni 	$L__BB0_16;
$L__BB0_15:
	st.global.u64 	[%rd3+16], %rd42;
	mov.b32 	%r18, 0;
	st.global.u32 	[%rd3+24], %r18;
$L__BB0_16:
	atom.global.add.u64 	%rd46, [%rd3+32], 1;
	ld.local.u32 	%r25, [%rd8];
	setp.eq.s32 	%p12, %r25, 2;
	@%p12 bra 	$L__BB0_26;
	setp.ne.s32 	%p13, %r25, 0;
	@%p13 bra 	$L__BB0_27;
	add.u64 	%rd18, %SPL, 0;
	mov.b32 	%r529, 1;
	st.local.u32 	[%rd18], %r529;
	ld.global.u64 	%rd49, [%rd3];
	st.local.u64 	[%rd18+8], %rd49;
	ld.global.u64 	%rd50, [%rd3+8];
	st.local.u64 	[%rd18+16], %rd50;
	ld.local.u64 	%rd51, [%rd8+8];
	st.local.u64 	[%rd18+24], %rd51;
	ld.local.u64 	%rd52, [%rd8+16];
	st.local.u64 	[%rd18+32], %rd52;
	// begin inline asm
	mov.u64 %rd61, %globaltimer;
	// end inline asm
	ld.global.u64 	%rd20, [%rd3+16];
	setp.le.s64 	%p14, %rd61, %rd20;
	@%p14 bra 	$L__BB0_20;
	st.global.u64 	[%rd3+16], %rd61;
	mov.b32 	%r537, 0;
	bra.uni 	$L__BB0_21;
$L__BB0_20:
	ld.global.u32 	%r530, [%rd3+24];
	add.s32 	%r537, %r530, 1;
	mov.u64 	%rd61, %rd20;
$L__BB0_21:
	st.global.u32 	[%rd3+24], %r537;
	st.local.u64 	[%rd18+40], %rd61;
	st.local.u32 	[%rd18+48], %r537;
	atom.global.or.b32 	%r532, [%rd2+8], 0;
	ld.global.u32 	%r6, [%rd2+12];
	setp.ge.s32 	%p15, %r532, %r6;
	@%p15 bra 	$L__BB0_27;
	setp.eq.s32 	%p16, %r8, 0;
	atom.global.add.u32 	%r533, [%rd2+4], 1;
	rem.s32 	%r534, %r533, %r6;
	mul.lo.s32 	%r7, %r534, %r8;
	@%p16 bra 	$L__BB0_25;
	cvt.s64.s32 	%rd22, %r7;
	mov.b64 	%rd62, 0;
$L__BB0_24:
	add.s64 	%rd54, %rd18, %rd62;
	ld.local.u8 	%rs2, [%rd54];
	add.s64 	%rd55, %rd62, %rd22;
	add.s64 	%rd56, %rd5, %rd55;
	st.global.u8 	[%rd56], %rs2;
	add.s64 	%rd62, %rd62, 1;
	setp.lt.u64 	%p17, %rd62, %rd4;
	@%p17 bra 	$L__BB0_24;
$L__BB0_25:
	membar.sys;
	atom.global.add.u32 	%r535, [%rd2+8], 1;
	atom.global.add.u64 	%rd57, [%rd3+40], 1;
	bra.uni 	$L__BB0_27;
$L__BB0_26:
	ld.local.v2.b32 	{%r26, %r27}, [%rd8+56];
	bfe.u32 	%r28, %r26, 0, 8;
	bfe.u32 	%r29, %r26, 8, 8;
	add.s32 	%r30, %r28, %r29;
	bfe.u32 	%r31, %r26, 16, 8;
	add.s32 	%r32, %r30, %r31;
	bfe.u32 	%r33, %r26, 24, 8;
	add.s32 	%r34, %r32, %r33;
	bfe.u32 	%r35, %r27, 0, 8;
	add.s32 	%r36, %r34, %r35;
	bfe.u32 	%r37, %r27, 8, 8;
	add.s32 	%r38, %r36, %r37;
	bfe.u32 	%r39, %r27, 16, 8;
	add.s32 	%r40, %r38, %r39;
	bfe.u32 	%r41, %r27, 24, 8;
	add.s32 	%r42, %r40, %r41;
	ld.local.v2.b32 	{%r43, %r44}, [%rd8+64];
	bfe.u32 	%r45, %r43, 0, 8;
	add.s32 	%r46, %r42, %r45;
	bfe.u32 	%r47, %r43, 8, 8;
	add.s32 	%r48, %r46, %r47;
	bfe.u32 	%r49, %r43, 16, 8;
	add.s32 	%r50, %r48, %r49;
	bfe.u32 	%r51, %r43, 24, 8;
	add.s32 	%r52, %r50, %r51;
	bfe.u32 	%r53, %r44, 0, 8;
	add.s32 	%r54, %r52, %r53;
	bfe.u32 	%r55, %r44, 8, 8;
	add.s32 	%r56, %r54, %r55;
	bfe.u32 	%r57, %r44, 16, 8;
	add.s32 	%r58, %r56, %r57;
	bfe.u32 	%r59, %r44, 24, 8;
	add.s32 	%r60, %r58, %r59;
	ld.local.v2.b32 	{%r61, %r62}, [%rd8+72];
	bfe.u32 	%r63, %r61, 0, 8;
	add.s32 	%r64, %r60, %r63;
	bfe.u32 	%r65, %r61, 8, 8;
	add.s32 	%r66, %r64, %r65;
	bfe.u32 	%r67, %r61, 16, 8;
	add.s32 	%r68, %r66, %r67;
	bfe.u32 	%r69, %r61, 24, 8;
	add.s32 	%r70, %r68, %r69;
	bfe.u32 	%r71, %r62, 0, 8;
	add.s32 	%r72, %r70, %r71;
	bfe.u32 	%r73, %r62, 8, 8;
	add.s32 	%r74, %r72, %r73;
	bfe.u32 	%r75, %r62, 16, 8;
	add.s32 	%r76, %r74, %r75;
	bfe.u32 	%r77, %r62, 24, 8;
	add.s32 	%r78, %r76, %r77;
	ld.local.v2.b32 	{%r79, %r80}, [%rd8+80];
	bfe.u32 	%r81, %r79, 0, 8;
	add.s32 	%r82, %r78, %r81;
	bfe.u32 	%r83, %r79, 8, 8;
	add.s32 	%r84, %r82, %r83;
	bfe.u32 	%r85, %r79, 16, 8;
	add.s32 	%r86, %r84, %r85;
	bfe.u32 	%r87, %r79, 24, 8;
	add.s32 	%r88, %r86, %r87;
	bfe.u32 	%r89, %r80, 0, 8;
	add.s32 	%r90, %r88, %r89;
	bfe.u32 	%r91, %r80, 8, 8;
	add.s32 	%r92, %r90, %r91;
	bfe.u32 	%r93, %r80, 16, 8;
	add.s32 	%r94, %r92, %r93;
	bfe.u32 	%r95, %r80, 24, 8;
	add.s32 	%r96, %r94, %r95;
	ld.local.v2.b32 	{%r97, %r98}, [%rd8+88];
	bfe.u32 	%r99, %r97, 0, 8;
	add.s32 	%r100, %r96, %r99;
	bfe.u32 	%r101, %r97, 8, 8;
	add.s32 	%r102, %r100, %r101;
	bfe.u32 	%r103, %r97, 16, 8;
	add.s32 	%r104, %r102, %r103;
	bfe.u32 	%r105, %r97, 24, 8;
	add.s32 	%r106, %r104, %r105;
	bfe.u32 	%r107, %r98, 0, 8;
	add.s32 	%r108, %r106, %r107;
	bfe.u32 	%r109, %r98, 8, 8;
	add.s32 	%r110, %r108, %r109;
	bfe.u32 	%r111, %r98, 16, 8;
	add.s32 	%r112, %r110, %r111;
	bfe.u32 	%r113, %r98, 24, 8;
	add.s32 	%r114, %r112, %r113;
	ld.local.v2.b32 	{%r115, %r116}, [%rd8+96];
	bfe.u32 	%r117, %r115, 0, 8;
	add.s32 	%r118, %r114, %r117;
	bfe.u32 	%r119, %r115, 8, 8;
	add.s32 	%r120, %r118, %r119;
	bfe.u32 	%r121, %r115, 16, 8;
	add.s32 	%r122, %r120, %r121;
	bfe.u32 	%r123, %r115, 24, 8;
	add.s32 	%r124, %r122, %r123;
	bfe.u32 	%r125, %r116, 0, 8;
	add.s32 	%r126, %r124, %r125;
	bfe.u32 	%r127, %r116, 8, 8;
	add.s32 	%r128, %r126, %r127;
	bfe.u32 	%r129, %r116, 16, 8;
	add.s32 	%r130, %r128, %r129;
	bfe.u32 	%r131, %r116, 24, 8;
	add.s32 	%r132, %r130, %r131;
	ld.local.v2.b32 	{%r133, %r134}, [%rd8+104];
	bfe.u32 	%r135, %r133, 0, 8;
	add.s32 	%r136, %r132, %r135;
	bfe.u32 	%r137, %r133, 8, 8;
	add.s32 	%r138, %r136, %r137;
	bfe.u32 	%r139, %r133, 16, 8;
	add.s32 	%r140, %r138, %r139;
	bfe.u32 	%r141, %r133, 24, 8;
	add.s32 	%r142, %r140, %r141;
	bfe.u32 	%r143, %r134, 0, 8;
	add.s32 	%r144, %r142, %r143;
	bfe.u32 	%r145, %r134, 8, 8;
	add.s32 	%r146, %r144, %r145;
	bfe.u32 	%r147, %r134, 16, 8;
	add.s32 	%r148, %r146, %r147;
	bfe.u32 	%r149, %r134, 24, 8;
	add.s32 	%r150, %r148, %r149;
	ld.local.v2.b32 	{%r151, %r152}, [%rd8+112];
	bfe.u32 	%r153, %r151, 0, 8;
	add.s32 	%r154, %r150, %r153;
	bfe.u32 	%r155, %r151, 8, 8;
	add.s32 	%r156, %r154, %r155;
	bfe.u32 	%r157, %r151, 16, 8;
	add.s32 	%r158, %r156, %r157;
	bfe.u32 	%r159, %r151, 24, 8;
	add.s32 	%r160, %r158, %r159;
	bfe.u32 	%r161, %r152, 0, 8;
	add.s32 	%r162, %r160, %r161;
	bfe.u32 	%r163, %r152, 8, 8;
	add.s32 	%r164, %r162, %r163;
	bfe.u32 	%r165, %r152, 16, 8;
	add.s32 	%r166, %r164, %r165;
	bfe.u32 	%r167, %r152, 24, 8;
	add.s32 	%r168, %r166, %r167;
	ld.local.v2.b32 	{%r169, %r170}, [%rd8+120];
	bfe.u32 	%r171, %r169, 0, 8;
	add.s32 	%r172, %r168, %r171;
	bfe.u32 	%r173, %r169, 8, 8;
	add.s32 	%r174, %r172, %r173;
	bfe.u32 	%r175, %r169, 16, 8;
	add.s32 	%r176, %r174, %r175;
	bfe.u32 	%r177, %r169, 24, 8;
	add.s32 	%r178, %r176, %r177;
	bfe.u32 	%r179, %r170, 0, 8;
	add.s32 	%r180, %r178, %r179;
	bfe.u32 	%r181, %r170, 8, 8;
	add.s32 	%r182, %r180, %r181;
	bfe.u32 	%r183, %r170, 16, 8;
	add.s32 	%r184, %r182, %r183;
	bfe.u32 	%r185, %r170, 24, 8;
	add.s32 	%r186, %r184, %r185;
	ld.local.v2.b32 	{%r187, %r188}, [%rd8+128];
	bfe.u32 	%r189, %r187, 0, 8;
	add.s32 	%r190, %r186, %r189;
	bfe.u32 	%r191, %r187, 8, 8;
	add.s32 	%r192, %r190, %r191;
	bfe.u32 	%r193, %r187, 16, 8;
	add.s32 	%r194, %r192, %r193;
	bfe.u32 	%r195, %r187, 24, 8;
	add.s32 	%r196, %r194, %r195;
	bfe.u32 	%r197, %r188, 0, 8;
	add.s32 	%r198, %r196, %r197;
	bfe.u32 	%r199, %r188, 8, 8;
	add.s32 	%r200, %r198, %r199;
	bfe.u32 	%r201, %r188, 16, 8;
	add.s32 	%r202, %r200, %r201;
	bfe.u32 	%r203, %r188, 24, 8;
	add.s32 	%r204, %r202, %r203;
	ld.local.v2.b32 	{%r205, %r206}, [%rd8+136];
	bfe.u32 	%r207, %r205, 0, 8;
	add.s32 	%r208, %r204, %r207;
	bfe.u32 	%r209, %r205, 8, 8;
	add.s32 	%r210, %r208, %r209;
	bfe.u32 	%r211, %r205, 16, 8;
	add.s32 	%r212, %r210, %r211;
	bfe.u32 	%r213, %r205, 24, 8;
	add.s32 	%r214, %r212, %r213;
	bfe.u32 	%r215, %r206, 0, 8;
	add.s32 	%r216, %r214, %r215;
	bfe.u32 	%r217, %r206, 8, 8;
	add.s32 	%r218, %r216, %r217;
	bfe.u32 	%r219, %r206, 16, 8;
	add.s32 	%r220, %r218, %r219;
	bfe.u32 	%r221, %r206, 24, 8;
	add.s32 	%r222, %r220, %r221;
	ld.local.v2.b32 	{%r223, %r224}, [%rd8+144];
	bfe.u32 	%r225, %r223, 0, 8;
	add.s32 	%r226, %r222, %r225;
	bfe.u32 	%r227, %r223, 8, 8;
	add.s32 	%r228, %r226, %r227;
	bfe.u32 	%r229, %r223, 16, 8;
	add.s32 	%r230, %r228, %r229;
	bfe.u32 	%r231, %r223, 24, 8;
	add.s32 	%r232, %r230, %r231;
	bfe.u32 	%r233, %r224, 0, 8;
	add.s32 	%r234, %r232, %r233;
	bfe.u32 	%r235, %r224, 8, 8;
	add.s32 	%r236, %r234, %r235;
	bfe.u32 	%r237, %r224, 16, 8;
	add.s32 	%r238, %r236, %r237;
	bfe.u32 	%r239, %r224, 24, 8;
	add.s32 	%r240, %r238, %r239;
	ld.local.v2.b32 	{%r241, %r242}, [%rd8+152];
	bfe.u32 	%r243, %r241, 0, 8;
	add.s32 	%r244, %r240, %r243;
	bfe.u32 	%r245, %r241, 8, 8;
	add.s32 	%r246, %r244, %r245;
	bfe.u32 	%r247, %r241, 16, 8;
	add.s32 	%r248, %r246, %r247;
	bfe.u32 	%r249, %r241, 24, 8;
	add.s32 	%r250, %r248, %r249;
	bfe.u32 	%r251, %r242, 0, 8;
	add.s32 	%r252, %r250, %r251;
	bfe.u32 	%r253, %r242, 8, 8;
	add.s32 	%r254, %r252, %r253;
	bfe.u32 	%r255, %r242, 16, 8;
	add.s32 	%r256, %r254, %r255;
	bfe.u32 	%r257, %r242, 24, 8;
	add.s32 	%r258, %r256, %r257;
	ld.local.v2.b32 	{%r259, %r260}, [%rd8+160];
	bfe.u32 	%r261, %r259, 0, 8;
	add.s32 	%r262, %r258, %r261;
	bfe.u32 	%r263, %r259, 8, 8;
	add.s32 	%r264, %r262, %r263;
	bfe.u32 	%r265, %r259, 16, 8;
	add.s32 	%r266, %r264, %r265;
	bfe.u32 	%r267, %r259, 24, 8;
	add.s32 	%r268, %r266, %r267;
	bfe.u32 	%r269, %r260, 0, 8;
	add.s32 	%r270, %r268, %r269;
	bfe.u32 	%r271, %r260, 8, 8;
	add.s32 	%r272, %r270, %r271;
	bfe.u32 	%r273, %r260, 16, 8;
	add.s32 	%r274, %r272, %r273;
	bfe.u32 	%r275, %r260, 24, 8;
	add.s32 	%r276, %r274, %r275;
	ld.local.v2.b32 	{%r277, %r278}, [%rd8+168];
	bfe.u32 	%r279, %r277, 0, 8;
	add.s32 	%r280, %r276, %r279;
	bfe.u32 	%r281, %r277, 8, 8;
	add.s32 	%r282, %r280, %r281;
	bfe.u32 	%r283, %r277, 16, 8;
	add.s32 	%r284, %r282, %r283;
	bfe.u32 	%r285, %r277, 24, 8;
	add.s32 	%r286, %r284, %r285;
	bfe.u32 	%r287, %r278, 0, 8;
	add.s32 	%r288, %r286, %r287;
	bfe.u32 	%r289, %r278, 8, 8;
	add.s32 	%r290, %r288, %r289;
	bfe.u32 	%r291, %r278, 16, 8;
	add.s32 	%r292, %r290, %r291;
	bfe.u32 	%r293, %r278, 24, 8;
	add.s32 	%r294, %r292, %r293;
	ld.local.v2.b32 	{%r295, %r296}, [%rd8+176];
	bfe.u32 	%r297, %r295, 0, 8;
	add.s32 	%r298, %r294, %r297;
	bfe.u32 	%r299, %r295, 8, 8;
	add.s32 	%r300, %r298, %r299;
	bfe.u32 	%r301, %r295, 16, 8;
	add.s32 	%r302, %r300, %r301;
	bfe.u32 	%r303, %r295, 24, 8;
	add.s32 	%r304, %r302, %r303;
	bfe.u32 	%r305, %r296, 0, 8;
	add.s32 	%r306, %r304, %r305;
	bfe.u32 	%r307, %r296, 8, 8;
	add.s32 	%r308, %r306, %r307;
	bfe.u32 	%r309, %r296, 16, 8;
	add.s32 	%r310, %r308, %r309;
	bfe.u32 	%r311, %r296, 24, 8;
	add.s32 	%r312, %r310, %r311;
	ld.local.v2.b32 	{%r313, %r314}, [%rd8+184];
	bfe.u32 	%r315, %r313, 0, 8;
	add.s32 	%r316, %r312, %r315;
	bfe.u32 	%r317, %r313, 8, 8;
	add.s32 	%r318, %r316, %r317;
	bfe.u32 	%r319, %r313, 16, 8;
	add.s32 	%r320, %r318, %r319;
	bfe.u32 	%r321, %r313, 24, 8;
	add.s32 	%r322, %r320, %r321;
	bfe.u32 	%r323, %r314, 0, 8;
	add.s32 	%r324, %r322, %r323;
	bfe.u32 	%r325, %r314, 8, 8;
	add.s32 	%r326, %r324, %r325;
	bfe.u32 	%r327, %r314, 16, 8;
	add.s32 	%r328, %r326, %r327;
	bfe.u32 	%r329, %r314, 24, 8;
	add.s32 	%r330, %r328, %r329;
	ld.local.v2.b32 	{%r331, %r332}, [%rd8+192];
	bfe.u32 	%r333, %r331, 0, 8;
	add.s32 	%r334, %r330, %r333;
	bfe.u32 	%r335, %r331, 8, 8;
	add.s32 	%r336, %r334, %r335;
	bfe.u32 	%r337, %r331, 16, 8;
	add.s32 	%r338, %r336, %r337;
	bfe.u32 	%r339, %r331, 24, 8;
	add.s32 	%r340, %r338, %r339;
	bfe.u32 	%r341, %r332, 0, 8;
	add.s32 	%r342, %r340, %r341;
	bfe.u32 	%r343, %r332, 8, 8;
	add.s32 	%r344, %r342, %r343;
	bfe.u32 	%r345, %r332, 16, 8;
	add.s32 	%r346, %r344, %r345;
	bfe.u32 	%r347, %r332, 24, 8;
	add.s32 	%r348, %r346, %r347;
	ld.local.v2.b32 	{%r349, %r350}, [%rd8+200];
	bfe.u32 	%r351, %r349, 0, 8;
	add.s32 	%r352, %r348, %r351;
	bfe.u32 	%r353, %r349, 8, 8;
	add.s32 	%r354, %r352, %r353;
	bfe.u32 	%r355, %r349, 16, 8;
	add.s32 	%r356, %r354, %r355;
	bfe.u32 	%r357, %r349, 24, 8;
	add.s32 	%r358, %r356, %r357;
	bfe.u32 	%r359, %r350, 0, 8;
	add.s32 	%r360, %r358, %r359;
	bfe.u32 	%r361, %r350, 8, 8;
	add.s32 	%r362, %r360, %r361;
	bfe.u32 	%r363, %r350, 16, 8;
	add.s32 	%r364, %r362, %r363;
	bfe.u32 	%r365, %r350, 24, 8;
	add.s32 	%r366, %r364, %r365;
	ld.local.v2.b32 	{%r367, %r368}, [%rd8+208];
	bfe.u32 	%r369, %r367, 0, 8;
	add.s32 	%r370, %r366, %r369;
	bfe.u32 	%r371, %r367, 8, 8;
	add.s32 	%r372, %r370, %r371;
	bfe.u32 	%r373, %r367, 16, 8;
	add.s32 	%r374, %r372, %r373;
	bfe.u32 	%r375, %r367, 24, 8;
	add.s32 	%r376, %r374, %r375;
	bfe.u32 	%r377, %r368, 0, 8;
	add.s32 	%r378, %r376, %r377;
	bfe.u32 	%r379, %r368, 8, 8;
	add.s32 	%r380, %r378, %r379;
	bfe.u32 	%r381, %r368, 16, 8;
	add.s32 	%r382, %r380, %r381;
	bfe.u32 	%r383, %r368, 24, 8;
	add.s32 	%r384, %r382, %r383;
	ld.local.v2.b32 	{%r385, %r386}, [%rd8+216];
	bfe.u32 	%r387, %r385, 0, 8;
	add.s32 	%r388, %r384, %r387;
	bfe.u32 	%r389, %r385, 8, 8;
	add.s32 	%r390, %r388, %r389;
	bfe.u32 	%r391, %r385, 16, 8;
	add.s32 	%r392, %r390, %r391;
	bfe.u32 	%r393, %r385, 24, 8;
	add.s32 	%r394, %r392, %r393;
	bfe.u32 	%r395, %r386, 0, 8;
	add.s32 	%r396, %r394, %r395;
	bfe.u32 	%r397, %r386, 8, 8;
	add.s32 	%r398, %r396, %r397;
	bfe.u32 	%r399, %r386, 16, 8;
	add.s32 	%r400, %r398, %r399;
	bfe.u32 	%r401, %r386, 24, 8;
	add.s32 	%r402, %r400, %r401;
	ld.local.v2.b32 	{%r403, %r404}, [%rd8+224];
	bfe.u32 	%r405, %r403, 0, 8;
	add.s32 	%r406, %r402, %r405;
	bfe.u32 	%r407, %r403, 8, 8;
	add.s32 	%r408, %r406, %r407;
	bfe.u32 	%r409, %r403, 16, 8;
	add.s32 	%r410, %r408, %r409;
	bfe.u32 	%r411, %r403, 24, 8;
	add.s32 	%r412, %r410, %r411;
	bfe.u32 	%r413, %r404, 0, 8;
	add.s32 	%r414, %r412, %r413;
	bfe.u32 	%r415, %r404, 8, 8;
	add.s32 	%r416, %r414, %r415;
	bfe.u32 	%r417, %r404, 16, 8;
	add.s32 	%r418, %r416, %r417;
	bfe.u32 	%r419, %r404, 24, 8;
	add.s32 	%r420, %r418, %r419;
	ld.local.v2.b32 	{%r421, %r422}, [%rd8+232];
	bfe.u32 	%r423, %r421, 0, 8;
	add.s32 	%r424, %r420, %r423;
	bfe.u32 	%r425, %r421, 8, 8;
	add.s32 	%r426, %r424, %r425;
	bfe.u32 	%r427, %r421, 16, 8;
	add.s32 	%r428, %r426, %r427;
	bfe.u32 	%r429, %r421, 24, 8;
	add.s32 	%r430, %r428, %r429;
	bfe.u32 	%r431, %r422, 0, 8;
	add.s32 	%r432, %r430, %r431;
	bfe.u32 	%r433, %r422, 8, 8;
	add.s32 	%r434, %r432, %r433;
	bfe.u32 	%r435, %r422, 16, 8;
	add.s32 	%r436, %r434, %r435;
	bfe.u32 	%r437, %r422, 24, 8;
	add.s32 	%r438, %r436, %r437;
	ld.local.v2.b32 	{%r439, %r440}, [%rd8+240];
	bfe.u32 	%r441, %r439, 0, 8;
	add.s32 	%r442, %r438, %r441;
	bfe.u32 	%r443, %r439, 8, 8;
	add.s32 	%r444, %r442, %r443;
	bfe.u32 	%r445, %r439, 16, 8;
	add.s32 	%r446, %r444, %r445;
	bfe.u32 	%r447, %r439, 24, 8;
	add.s32 	%r448, %r446, %r447;
	bfe.u32 	%r449, %r440, 0, 8;
	add.s32 	%r450, %r448, %r449;
	bfe.u32 	%r451, %r440, 8, 8;
	add.s32 	%r452, %r450, %r451;
	bfe.u32 	%r453, %r440, 16, 8;
	add.s32 	%r454, %r452, %r453;
	bfe.u32 	%r455, %r440, 24, 8;
	add.s32 	%r456, %r454, %r455;
	ld.local.v2.b32 	{%r457, %r458}, [%rd8+248];
	bfe.u32 	%r459, %r457, 0, 8;
	add.s32 	%r460, %r456, %r459;
	bfe.u32 	%r461, %r457, 8, 8;
	add.s32 	%r462, %r460, %r461;
	bfe.u32 	%r463, %r457, 16, 8;
	add.s32 	%r464, %r462, %r463;
	bfe.u32 	%r465, %r457, 24, 8;
	add.s32 	%r466, %r464, %r465;
	bfe.u32 	%r467, %r458, 0, 8;
	add.s32 	%r468, %r466, %r467;
	bfe.u32 	%r469, %r458, 8, 8;
	add.s32 	%r470, %r468, %r469;
	bfe.u32 	%r471, %r458, 16, 8;
	add.s32 	%r472, %r470, %r471;
	bfe.u32 	%r473, %r458, 24, 8;
	add.s32 	%r474, %r472, %r473;
	ld.local.v2.b32 	{%r475, %r476}, [%rd8+256];
	bfe.u32 	%r477, %r475, 0, 8;
	add.s32 	%r478, %r474, %r477;
	bfe.u32 	%r479, %r475, 8, 8;
	add.s32 	%r480, %r478, %r479;
	bfe.u32 	%r481, %r475, 16, 8;
	add.s32 	%r482, %r480, %r481;
	bfe.u32 	%r483, %r475, 24, 8;
	add.s32 	%r484, %r482, %r483;
	bfe.u32 	%r485, %r476, 0, 8;
	add.s32 	%r486, %r484, %r485;
	bfe.u32 	%r487, %r476, 8, 8;
	add.s32 	%r488, %r486, %r487;
	bfe.u32 	%r489, %r476, 16, 8;
	add.s32 	%r490, %r488, %r489;
	bfe.u32 	%r491, %r476, 24, 8;
	add.s32 	%r492, %r490, %r491;
	ld.local.v2.b32 	{%r493, %r494}, [%rd8+264];
	bfe.u32 	%r495, %r493, 0, 8;
	add.s32 	%r496, %r492, %r495;
	bfe.u32 	%r497, %r493, 8, 8;
	add.s32 	%r498, %r496, %r497;
	bfe.u32 	%r499, %r493, 16, 8;
	add.s32 	%r500, %r498, %r499;
	bfe.u32 	%r501, %r493, 24, 8;
	add.s32 	%r502, %r500, %r501;
	bfe.u32 	%r503, %r494, 0, 8;
	add.s32 	%r504, %r502, %r503;
	bfe.u32 	%r505, %r494, 8, 8;
	add.s32 	%r506, %r504, %r505;
	bfe.u32 	%r507, %r494, 16, 8;
	add.s32 	%r508, %r506, %r507;
	bfe.u32 	%r509, %r494, 24, 8;
	add.s32 	%r510, %r508, %r509;
	ld.local.v2.b32 	{%r511, %r512}, [%rd8+272];
	bfe.u32 	%r513, %r511, 0, 8;
	add.s32 	%r514, %r510, %r513;
	bfe.u32 	%r515, %r511, 8, 8;
	add.s32 	%r516, %r514, %r515;
	bfe.u32 	%r517, %r511, 16, 8;
	add.s32 	%r518, %r516, %r517;
	bfe.u32 	%r519, %r511, 24, 8;
	add.s32 	%r520, %r518, %r519;
	bfe.u32 	%r521, %r512, 0, 8;
	add.s32 	%r522, %r520, %r521;
	bfe.u32 	%r523, %r512, 8, 8;
	add.s32 	%r524, %r522, %r523;
	bfe.u32 	%r525, %r512, 16, 8;
	add.s32 	%r526, %r524, %r525;
	bfe.u32 	%r527, %r512, 24, 8;
	add.s32 	%r528, %r526, %r527;
	st.global.u32 	[%rd3+48], %r528;
$L__BB0_27:
	mov.b32 	%r536, 20;
	// begin inline asm
	nanosleep.u32 %r536;
	// end inline asm
	bra.uni 	$L__BB0_2;
$L__BB0_28:
	ret;

}


// ===== COMPILED SASS (sm_100) =====

	.target	sm_100

	.elftype	@"ET_EXEC"


//--------------------- .note.nv.tkinfo           --------------------------
	.section	.note.nv.tkinfo,"",@"SHT_NOTE"
	.sectionflags	@"SHF_NOTE_NV_TKINFO"
	.tkinfo
        /*0018*/ 	.word	0x00000002
        /*0030*/ 	.string	""
        /*0030*/ 	.string	"ptxas"
        /*0030*/ 	.string	"Cuda compilation tools, release 13.0, V13.0.88"
        /*0030*/ 	.string	"Build cuda_13.0.r13.0/compiler.36424714_0"
        /*0030*/ 	.string	"-arch sm_100 -m 64 "



//--------------------- .note.nv.cuinfo           --------------------------
	.section	.note.nv.cuinfo,"",@"SHT_NOTE"
	.sectionflags	@"SHF_NOTE_NV_CUINFO"
        /*0018*/ 	.short	0x0002
        /*001a*/ 	.short	0x0064
        /*001c*/ 	.short	0x0082
	.zero		2


//--------------------- .nv.info                  --------------------------
	.section	.nv.info,"",@"SHT_CUDA_INFO"
	.align	4


	//----- nvinfo : EIATTR_REGCOUNT
	.align		4
        /*0000*/ 	.byte	0x04, 0x2f
        /*0002*/ 	.short	(.L_1 - .L_0)
	.align		4
.L_0:
        /*0004*/ 	.word	index@(_Z17actor_ring_kernelP10ActorStateP13QueueMetadataPcS2_S3_ii)
        /*0008*/ 	.word	0x0000001e


	//----- nvinfo : EIATTR_FRAME_SIZE
	.align		4
.L_1:
        /*000c*/ 	.byte	0x04, 0x11
        /*000e*/ 	.short	(.L_3 - .L_2)
	.align		4
.L_2:
        /*0010*/ 	.word	index@(_Z17actor_ring_kernelP10ActorStateP13QueueMetadataPcS2_S3_ii)
        /*0014*/ 	.word	0x00000230


	//----- nvinfo : EIATTR_MIN_STACK_SIZE
	.align		4
.L_3:
        /*0018*/ 	.byte	0x04, 0x12
        /*001a*/ 	.short	(.L_5 - .L_4)
	.align		4
.L_4:
        /*001c*/ 	.word	index@(_Z17actor_ring_kernelP10ActorStateP13QueueMetadataPcS2_S3_ii)
        /*0020*/ 	.word	0x00000230
.L_5:


//--------------------- .nv.compat                --------------------------
	.section	.nv.compat,"",@"SHT_CUDA_COMPAT_INFO"
	.align	4
        /*0000*/ 	.byte	0x02, 0x09, 0x00, 0x00, 0x02, 0x02, 0x01, 0x00, 0x02, 0x05, 0x05, 0x00, 0x03, 0x07, 0x01, 0x01
        /*0010*/ 	.byte	0x02, 0x03, 0x00, 0x00, 0x02, 0x06, 0x01, 0x00, 0x04, 0x0b, 0x08, 0x00, 0x09, 0x00, 0x00, 0x00
        /*0020*/ 	.byte	0x00, 0x00, 0x00, 0x00


//--------------------- .nv.info._Z17actor_ring_kernelP10ActorStateP13QueueMetadataPcS2_S3_ii --------------------------
	.section	.nv.info._Z17actor_ring_kernelP10ActorStateP13QueueMetadataPcS2_S3_ii,"",@"SHT_CUDA_INFO"
	.sectionflags	@""
	.align	4


	//----- nvinfo : EIATTR_CUDA_API_VERSION
	.align		4
        /*0000*/ 	.byte	0x04, 0x37
        /*0002*/ 	.short	(.L_7 - .L_6)
.L_6:
        /*0004*/ 	.word	0x00000082


	//----- nvinfo : EIATTR_KPARAM_INFO
	.align		4
.L_7:
        /*0008*/ 	.byte	0x04, 0x17
        /*000a*/ 	.short	(.L_9 - .L_8)
.L_8:
        /*000c*/ 	.word	0x00000000
        /*0010*/ 	.short	0x0006
        /*0012*/ 	.short	0x002c
        /*0014*/ 	.byte	0x00, 0xf0, 0x11, 0x00


	//----- nvinfo : EIATTR_KPARAM_INFO
	.align		4
.L_9:
        /*0018*/ 	.byte	0x04, 0x17
        /*001a*/ 	.short	(.L_11 - .L_10)
.L_10:
        /*001c*/ 	.word	0x00000000
        /*0020*/ 	.short	0x0005
        /*0022*/ 	.short	0x0028
        /*0024*/ 	.byte	0x00, 0xf0, 0x11, 0x00


	//----- nvinfo : EIATTR_KPARAM_INFO
	.align		4
.L_11:
        /*0028*/ 	.byte	0x04, 0x17
        /*002a*/ 	.short	(.L_13 - .L_12)
.L_12:
        /*002c*/ 	.word	0x00000000
        /*0030*/ 	.short	0x0004
        /*0032*/ 	.short	0x0020
        /*0034*/ 	.byte	0x00, 0xf5, 0x21, 0x00


	//----- nvinfo : EIATTR_KPARAM_INFO
	.align		4
.L_13:
        /*0038*/ 	.byte	0x04, 0x17
        /*003a*/ 	.short	(.L_15 - .L_14)
.L_14:
        /*003c*/ 	.word	0x00000000
        /*0040*/ 	.short	0x0003
        /*0042*/ 	.short	0x0018
        /*0044*/ 	.byte	0x00, 0xf5, 0x21, 0x00


	//----- nvinfo : EIATTR_KPARAM_INFO
	.align		4
.L_15:
        /*0048*/ 	.byte	0x04, 0x17
        /*004a*/ 	.short	(.L_17 - .L_16)
.L_16:
        /*004c*/ 	.word	0x00000000
        /*0050*/ 	.short	0x0002
        /*0052*/ 	.short	0x0010
        /*0054*/ 	.byte	0x00, 0xf5, 0x21, 0x00


	//----- nvinfo : EIATTR_KPARAM_INFO
	.align		4
.L_17:
        /*0058*/ 	.byte	0x04, 0x17
        /*005a*/ 	.short	(.L_19 - .L_18)
.L_18:
        /*005c*/ 	.word	0x00000000
        /*0060*/ 	.short	0x0001
        /*0062*/ 	.short	0x0008
        /*0064*/ 	.byte	0x00, 0xf5, 0x21, 0x00


	//----- nvinfo : EIATTR_KPARAM_INFO
	.align		4
.L_19:
        /*0068*/ 	.byte	0x04, 0x17
        /*006a*/ 	.short	(.L_21 - .L_20)
.L_20:
        /*006c*/ 	.word	0x00000000
        /*0070*/ 	.short	0x0000
        /*0072*/ 	.short	0x0000
        /*0074*/ 	.byte	0x00, 0xf5, 0x21, 0x00


	//----- nvinfo : EIATTR_SPARSE_MMA_MASK
	.align		4
.L_21:
        /*0078*/ 	.byte	0x03, 0x50
        /*007a*/ 	.short	0x0000


	//----- nvinfo : EIATTR_MAXREG_COUNT
	.align		4
        /*007c*/ 	.byte	0x03, 0x1b
        /*007e*/ 	.short	0x00ff


	//----- nvinfo : EIATTR_MERCURY_ISA_VERSION
	.align		4
        /*0080*/ 	.byte	0x03, 0x5f
        /*0082*/ 	.short	0x0101


	//----- nvinfo : EIATTR_INT_WARP_WIDE_INSTR_OFFSETS
	.align		4
        /*0084*/ 	.byte	0x04, 0x31
        /*0086*/ 	.short	(.L_23 - .L_22)


	//   ....[0]....
.L_22:
        /*0088*/ 	.word	0x00000180


	//   ....[1]....
        /*008c*/ 	.word	0x00000240


	//   ....[2]....
        /*0090*/ 	.word	0x00000880


	//   ....[3]....
        /*0094*/ 	.word	0x00000e20


	//   ....[4]....
        /*0098*/ 	.word	0x00000e70


	//   ....[5]....
        /*009c*/ 	.word	0x00001490


	//----- nvinfo : EIATTR_VRC_CTA_INIT_COUNT
	.align		4
.L_23:
        /*00a0*/ 	.byte	0x02, 0x4a
	.zero		1
	.zero		1


	//----- nvinfo : EIATTR_EXIT_INSTR_OFFSETS
	.align		4
        /*00a4*/ 	.byte	0x04, 0x1c
        /*00a6*/ 	.short	(.L_25 - .L_24)


	//   ....[0]....
.L_24:
        /*00a8*/ 	.word	0x00000080


	//----- nvinfo : EIATTR_CRS_STACK_SIZE
	.align		4
.L_25:
        /*00ac*/ 	.byte	0x04, 0x1e
        /*00ae*/ 	.short	(.L_27 - .L_26)
.L_26:
        /*00b0*/ 	.word	0x00000000


	//----- nvinfo : EIATTR_CBANK_PARAM_SIZE
	.align		4
.L_27:
        /*00b4*/ 	.byte	0x03, 0x19
        /*00b6*/ 	.short	0x0030


	//----- nvinfo : EIATTR_PARAM_CBANK
	.align		4
        /*00b8*/ 	.byte	0x04, 0x0a
        /*00ba*/ 	.short	(.L_29 - .L_28)
	.align		4
.L_28:
        /*00bc*/ 	.word	index@(.nv.constant0._Z17actor_ring_kernelP10ActorStateP13QueueMetadataPcS2_S3_ii)
        /*00c0*/ 	.short	0x0380
        /*00c2*/ 	.short	0x0030


	//----- nvinfo : EIATTR_SW_WAR
	.align		4
.L_29:
        /*00c4*/ 	.byte	0x04, 0x36
        /*00c6*/ 	.short	(.L_31 - .L_30)
.L_30:
        /*00c8*/ 	.word	0x00000008
.L_31:


//--------------------- .nv.callgraph             --------------------------
	.section	.nv.callgraph,"",@"SHT_CUDA_CALLGRAPH"
	.align	4
	.sectionentsize	8
	.align		4
        /*0000*/ 	.word	0x00000000
	.align		4
        /*0004*/ 	.word	0xffffffff
	.align		4
        /*0008*/ 	.word	0x00000000
	.align		4
        /*000c*/ 	.word	0xfffffffe
	.align		4
        /*0010*/ 	.word	0x00000000
	.align		4
        /*0014*/ 	.word	0xfffffffd
	.align		4
        /*0018*/ 	.word	0x00000000
	.align		4
        /*001c*/ 	.word	0xfffffffc


//--------------------- .text._Z17actor_ring_kernelP10ActorStateP13QueueMetadataPcS2_S3_ii --------------------------
	.section	.text._Z17actor_ring_kernelP10ActorStateP13QueueMetadataPcS2_S3_ii,"ax",@progbits
	.align	128
        .global         _Z17actor_ring_kernelP10ActorStateP13QueueMetadataPcS2_S3_ii
        .type           _Z17actor_ring_kernelP10ActorStateP13QueueMetadataPcS2_S3_ii,@function
        .size           _Z17actor_ring_kernelP10ActorStateP13QueueMetadataPcS2_S3_ii,(.L_x_14 - _Z17actor_ring_kernelP10ActorStateP13QueueMetadataPcS2_S3_ii)
        .other          _Z17actor_ring_kernelP10ActorStateP13QueueMetadataPcS2_S3_ii,@"STO_CUDA_ENTRY STV_DEFAULT"
_Z17actor_ring_kernelP10ActorStateP13QueueMetadataPcS2_S3_ii:
.text._Z17actor_ring_kernelP10ActorStateP13QueueMetadataPcS2_S3_ii:
[----:B------:R-:W0:Y:S01]  /*0000*/  LDC R1, c[0x0][0x37c] ;  /* 0x0000df00ff017b82 */ /* 0x000e220000000800 */
[----:B------:R-:W1:Y:S07]  /*0010*/  S2R R3, SR_TID.X ;  /* 0x0000000000037919 */ /* 0x000e6e0000002100 */
[----:B------:R-:W1:Y:S01]  /*0020*/  S2UR UR4, SR_CTAID.X ;  /* 0x00000000000479c3 */ /* 0x000e620000002500 */
[----:B------:R-:W2:Y:S01]  /*0030*/  LDCU UR5, c[0x0][0x3ac] ;  /* 0x00007580ff0577ac */ /* 0x000ea20008000800 */
[----:B0-----:R-:W-:-:S06]  /*0040*/  VIADD R1, R1, 0xfffffdd0 ;  /* 0xfffffdd001017836 */ /* 0x001fcc0000000000 */
[----:B------:R-:W1:Y:S02]  /*0050*/  LDC R0, c[0x0][0x360] ;  /* 0x0000d800ff007b82 */ /* 0x000e640000000800 */
[----:B-1----:R-:W-:-:S05]  /*0060*/  IMAD R3, R0, UR4, R3 ;  /* 0x0000000400037c24 */ /* 0x002fca000f8e0203 */
[----:B--2---:R-:W-:-:S13]  /*0070*/  ISETP.GE.AND P0, PT, R3, UR5, PT ;  /* 0x0000000503007c0c */ /* 0x004fda000bf06270 */
[----:B------:R-:W-:Y:S05]  /*0080*/  @P0 EXIT ;  /* 0x000000000000094d */ /* 0x000fea0003800000 */
[----:B------:R-:W0:Y:S01]  /*0090*/  LDC.64 R18, c[0x0][0x380] ;  /* 0x0000e000ff127b82 */ /* 0x000e220000000a00 */
[----:B------:R-:W1:Y:S07]  /*00a0*/  LDCU.64 UR6, c[0x0][0x358] ;  /* 0x00006b00ff0677ac */ /* 0x000e6e0008000a00 */
[----:B------:R-:W2:Y:S01]  /*00b0*/  LDC R22, c[0x0][0x3a8] ;  /* 0x0000ea00ff167b82 */ /* 0x000ea20000000800 */
[----:B0-----:R-:W-:Y:S01]  /*00c0*/  IMAD.WIDE R18, R3, 0x70, R18 ;  /* 0x0000007003127825 */ /* 0x001fe200078e0212 */
[----:B-12---:R-:W-:-:S07]  /*00d0*/  SHF.R.S32.HI R22, RZ, 0x1f, R22 ;  /* 0x0000001fff167819 */ /* 0x006fce0000011416 */
.L_x_12:
[----:B0-----:R-:W0:Y:S02]  /*00e0*/  LDCU.64 UR4, c[0x0][0x388] ;  /* 0x00007100ff0477ac */ /* 0x001e240008000a00 */
[----:B0-----:R-:W-:-:S04]  /*00f0*/  UIADD3 UR4, UP0, UPT, UR4, 0x8, URZ ;  /* 0x0000000804047890 */ /* 0x001fc8000ff1e0ff */
[----:B------:R-:W-:Y:S02]  /*0100*/  UIADD3.X UR5, UPT, UPT, URZ, UR5, URZ, UP0, !UPT ;  /* 0x00000005ff057290 */ /* 0x000fe400087fe4ff */
[----:B--2---:R-:W-:-:S04]  /*0110*/  IMAD.U32 R2, RZ, RZ, UR4 ;  /* 0x00000004ff027e24 */ /* 0x004fc8000f8e00ff */
[----:B------:R-:W-:-:S05]  /*0120*/  IMAD.U32 R3, RZ, RZ, UR5 ;  /* 0x00000005ff037e24 */ /* 0x000fca000f8e00ff */
[----:B------:R-:W2:Y:S01]  /*0130*/  ATOMG.E.OR.STRONG.GPU PT, R0, desc[UR6][R2.64], RZ ;  /* 0x800000ff020079a8 */ /* 0x000ea2000b1ef106 */
[----:B------:R-:W-:Y:S01]  /*0140*/  BSSY.RECONVERGENT B0, `(.L_x_0) ;  /* 0x00002a9000007945 */ /* 0x000fe20003800200 */
[----:B--2---:R-:W-:-:S13]  /*0150*/  ISETP.GE.AND P0, PT, R0, 0x1, PT ;  /* 0x000000010000780c */ /* 0x004fda0003f06270 */
[----:B-1---5:R-:W-:Y:S05]  /*0160*/  @!P0 BRA `(.L_x_1) ;  /* 0x0000002800988947 */ /* 0x022fea0003800000 */
[----:B------:R-:W0:Y:S01]  /*0170*/  S2R R14, SR_LANEID ;  /* 0x00000000000e7919 */ /* 0x000e220000000000 */
[----:B------:R-:W-:Y:S01]  /*0180*/  VOTEU.ANY UR4, UPT, PT ;  /* 0x0000000000047886 */ /* 0x000fe200038e0100 */
[----:B------:R-:W1:Y:S01]  /*0190*/  LDC.64 R8, c[0x0][0x388] ;  /* 0x0000e200ff087b82 */ /* 0x000e620000000a00 */
[----:B------:R-:W0:Y:S08]  /*01a0*/  FLO.U32 R11, UR4 ;  /* 0x00000004000b7d00 */ /* 0x000e3000080e0000 */
[----:B------:R-:W1:Y:S01]  /*01b0*/  POPC R5, UR4 ;  /* 0x0000000400057d09 */ /* 0x000e620008000000 */
[----:B0-----:R-:W-:-:S13]  /*01c0*/  ISETP.EQ.U32.AND P0, PT, R11, R14, PT ;  /* 0x0000000e0b00720c */ /* 0x001fda0003f02070 */
[----:B-1----:R0:W2:Y:S04]  /*01d0*/  @P0 ATOMG.E.ADD.STRONG.GPU PT, R16, desc[UR6][R8.64], R5 ;  /* 0x80000005081009a8 */ /* 0x0020a800081ef106 */
[----:B------:R-:W3:Y:S01]  /*01e0*/  LDG.E R0, desc[UR6][R8.64+0xc] ;  /* 0x00000c0608007981 */ /* 0x000ee2000c1e1900 */
[----:B------:R-:W1:Y:S02]  /*01f0*/  S2R R12, SR_LTMASK ;  /* 0x00000000000c7919 */ /* 0x000e640000003900 */
[----:B-1----:R-:W-:-:S04]  /*0200*/  LOP3.LUT R13, R12, UR4, RZ, 0xc0, !PT ;  /* 0x000000040c0d7c12 */ /* 0x002fc8000f8ec0ff */
[----:B0-----:R0:W-:Y:S02]  /*0210*/  POPC R5, R13 ;  /* 0x0000000d00057309 */ /* 0x0011e40000000000 */
[----:B0-----:R-:W0:Y:S02]  /*0220*/  LDC R13, c[0x0][0x3a8] ;  /* 0x0000ea00ff0d7b82 */ /* 0x001e240000000800 */
[----:B0-----:R-:W-:Y:S01]  /*0230*/  ISETP.NE.AND P2, PT, R13, RZ, PT ;  /* 0x000000ff0d00720c */ /* 0x001fe20003f45270 */
[----:B--2---:R-:W0:Y:S01]  /*0240*/  SHFL.IDX PT, R16, R16, R11, 0x1f ;  /* 0x00001f0b10107589 */ /* 0x004e2200000e0000 */
[-C--:B---3--:R-:W-:Y:S02]  /*0250*/  IABS R4, R0.reuse ;  /* 0x0000000000047213 */ /* 0x088fe40000000000 */
[----:B------:R-:W-:Y:S02]  /*0260*/  IABS R15, R0 ;  /* 0x00000000000f7213 */ /* 0x000fe40000000000 */
[----:B------:R-:W1:Y:S03]  /*0270*/  I2F.RP R10, R4 ;  /* 0x00000004000a7306 */ /* 0x000e660000209400 */
[----:B------:R-:W-:-:S05]  /*0280*/  IMAD.MOV R15, RZ, RZ, -R15 ;  /* 0x000000ffff0f7224 */ /* 0x000fca00078e0a0f */
[----:B-1----:R-:W1:Y:S01]  /*0290*/  MUFU.RCP R10, R10 ;  /* 0x0000000a000a7308 */ /* 0x002e620000001000 */
[----:B0-----:R-:W-:-:S05]  /*02a0*/  IMAD.IADD R5, R16, 0x1, R5 ;  /* 0x0000000110057824 */ /* 0x001fca00078e0205 */
[----:B------:R-:W-:Y:S02]  /*02b0*/  IABS R8, R5 ;  /* 0x0000000500087213 */ /* 0x000fe40000000000 */
[----:B------:R-:W-:Y:S01]  /*02c0*/  ISETP.GE.AND P1, PT, R5, RZ, PT ;  /* 0x000000ff0500720c */ /* 0x000fe20003f26270 */
[----:B-1----:R-:W-:-:S04]  /*02d0*/  VIADD R6, R10, 0xffffffe ;  /* 0x0ffffffe0a067836 */ /* 0x002fc80000000000 */
[----:B------:R0:W1:Y:S02]  /*02e0*/  F2I.FTZ.U32.TRUNC.NTZ R7, R6 ;  /* 0x0000000600077305 */ /* 0x000064000021f000 */
[----:B0-----:R-:W-:Y:S02]  /*02f0*/  IMAD.MOV.U32 R6, RZ, RZ, RZ ;  /* 0x000000ffff067224 */ /* 0x001fe400078e00ff */
[----:B-1----:R-:W-:-:S04]  /*0300*/  IMAD.MOV R9, RZ, RZ, -R7 ;  /* 0x000000ffff097224 */ /* 0x002fc800078e0a07 */
[----:B------:R-:W-:-:S04]  /*0310*/  IMAD R9, R9, R4, RZ ;  /* 0x0000000409097224 */ /* 0x000fc800078e02ff */
[----:B------:R-:W-:-:S04]  /*0320*/  IMAD.HI.U32 R6, R7, R9, R6 ;  /* 0x0000000907067227 */ /* 0x000fc800078e0006 */
[----:B------:R-:W-:Y:S02]  /*0330*/  IMAD.MOV.U32 R7, RZ, RZ, R8 ;  /* 0x000000ffff077224 */ /* 0x000fe400078e0008 */
[----:B------:R-:W-:Y:S02]  /*0340*/  IMAD.MOV.U32 R8, RZ, RZ, R15 ;  /* 0x000000ffff087224 */ /* 0x000fe400078e000f */
[----:B------:R-:W-:-:S04]  /*0350*/  IMAD.HI.U32 R6, R6, R7, RZ ;  /* 0x0000000706067227 */ /* 0x000fc800078e00ff */
[----:B------:R-:W-:-:S05]  /*0360*/  IMAD R7, R6, R8, R7 ;  /* 0x0000000806077224 */ /* 0x000fca00078e0207 */
[----:B------:R-:W-:-:S13]  /*0370*/  ISETP.GT.U32.AND P0, PT, R4, R7, PT ;  /* 0x000000070400720c */ /* 0x000fda0003f04070 */
[----:B------:R-:W-:-:S05]  /*0380*/  @!P0 IMAD.IADD R7, R7, 0x1, -R4 ;  /* 0x0000000107078824 */ /* 0x000fca00078e0a04 */
[----:B------:R-:W-:-:S13]  /*0390*/  ISETP.GT.U32.AND P0, PT, R4, R7, PT ;  /* 0x000000070400720c */ /* 0x000fda0003f04070 */
[----:B------:R-:W-:Y:S01]  /*03a0*/  @!P0 IMAD.IADD R7, R7, 0x1, -R4 ;  /* 0x0000000107078824 */ /* 0x000fe200078e0a04 */
[----:B------:R-:W-:-:S03]  /*03b0*/  ISETP.NE.AND P0, PT, R0, RZ, PT ;  /* 0x000000ff0000720c */ /* 0x000fc60003f05270 */
[----:B------:R-:W-:Y:S01]  /*03c0*/  @!P1 IMAD.MOV R7, RZ, RZ, -R7 ;  /* 0x000000ffff079224 */ /* 0x000fe200078e0a07 */
[----:B------:R-:W-:Y:S06]  /*03d0*/  MEMBAR.SC.SYS ;  /* 0x0000000000007992 */ /* 0x000fec0000003000 */
[----:B------:R-:W-:-:S00]  /*03e0*/  ERRBAR ;  /* 0x00000000000079ab */ /* 0x000fc00000000000 */
[----:B------:R-:W-:Y:S06]  /*03f0*/  CGAERRBAR ;  /* 0x00000000000075ab */ /* 0x000fec0000000000 */
[----:B------:R-:W-:Y:S01]  /*0400*/  CCTL.IVALL ;  /* 0x00000000ff00798f */ /* 0x000fe20002000000 */
[----:B------:R-:W-:Y:S01]  /*0410*/  @!P0 LOP3.LUT R7, RZ, R0, RZ, 0x33, !PT ;  /* 0x00000000ff078212 */ /* 0x000fe200078e33ff */
[----:B------:R-:W-:Y:S06]  /*0420*/  @!P2 BRA `(.L_x_2) ;  /* 0x000000040004a947 */ /* 0x000fec0003800000 */
[----:B------:R-:W0:Y:S01]  /*0430*/  LDCU.64 UR4, c[0x0][0x390] ;  /* 0x00007200ff0477ac */ /* 0x000e220008000a00 */
[----:B------:R-:W-:Y:S01]  /*0440*/  ISETP.GT.U32.AND P0, PT, R13, RZ, PT ;  /* 0x000000ff0d00720c */ /* 0x000fe20003f04070 */
[----:B------:R-:W-:Y:S02]  /*0450*/  IMAD R4, R7, R13, RZ ;  /* 0x0000000d07047224 */ /* 0x000fe400078e02ff */
[----:B------:R-:W-:Y:S01]  /*0460*/  IMAD.MOV.U32 R0, RZ, RZ, RZ ;  /* 0x000000ffff007224 */ /* 0x000fe200078e00ff */
[----:B------:R-:W-:Y:S01]  /*0470*/  ISETP.GT.U32.AND.EX P0, PT, R22, RZ, PT, P0 ;  /* 0x000000ff1600720c */ /* 0x000fe20003f04100 */
[----:B------:R-:W-:Y:S01]  /*0480*/  IMAD.MOV.U32 R5, RZ, RZ, RZ ;  /* 0x000000ffff057224 */ /* 0x000fe200078e00ff */
[----:B0-----:R-:W-:-:S04]  /*0490*/  IADD3 R9, P1, PT, R4, UR4, RZ ;  /* 0x0000000404097c10 */ /* 0x001fc8000ff3e0ff */
[----:B------:R-:W-:-:S07]  /*04a0*/  LEA.HI.X.SX32 R4, R4, UR5, 0x1, P1 ;  /* 0x0000000504047c11 */ /* 0x000fce00088f0eff */
[----:B------:R-:W-:-:S05]  /*04b0*/  @!P0 IADD3 R6, P1, PT, R0, R9, RZ ;  /* 0x0000000900068210 */ /* 0x000fca0007f3e0ff */
[----:B------:R-:W-:-:S05]  /*04c0*/  @!P0 IMAD.X R7, R5, 0x1, R4, P1 ;  /* 0x0000000105078824 */ /* 0x000fca00008e0604 */
[----:B------:R-:W2:Y:S01]  /*04d0*/  @!P0 LDG.E.U8 R6, desc[UR6][R6.64] ;  /* 0x0000000606068981 */ /* 0x000ea2000c1e1100 */
[----:B------:R-:W-:Y:S02]  /*04e0*/  @!P0 IMAD.IADD R11, R1, 0x1, R0 ;  /* 0x00000001010b8824 */ /* 0x000fe400078e0200 */
[----:B------:R-:W-:Y:S02]  /*04f0*/  @!P0 IMAD.MOV.U32 R0, RZ, RZ, 0x1 ;  /* 0x00000001ff008424 */ /* 0x000fe400078e00ff */
[----:B------:R-:W-:-:S03]  /*0500*/  @!P0 IMAD.MOV.U32 R5, RZ, RZ, RZ ;  /* 0x000000ffff058224 */ /* 0x000fc600078e00ff */
[----:B------:R-:W-:Y:S02]  /*0510*/  IADD3 R8, P4, PT, -R0, R13, RZ ;  /* 0x0000000d00087210 */ /* 0x000fe40007f9e1ff */
[----:B------:R-:W-:Y:S02]  /*0520*/  ISETP.GT.U32.AND P3, PT, R13, R0, PT ;  /* 0x000000000d00720c */ /* 0x000fe40003f64070 */
[----:B------:R-:W-:Y:S01]  /*0530*/  ISETP.LE.U32.AND P1, PT, R8, 0x3, PT ;  /* 0x000000030800780c */ /* 0x000fe20003f23070 */
[C---:B------:R-:W-:Y:S01]  /*0540*/  IMAD.X R8, R22.reuse, 0x1, ~R5, P4 ;  /* 0x0000000116087824 */ /* 0x040fe200020e0e05 */
[----:B------:R-:W-:-:S04]  /*0550*/  ISETP.GT.U32.AND.EX P3, PT, R22, R5, PT, P3 ;  /* 0x000000051600720c */ /* 0x000fc80003f64130 */
[----:B------:R-:W-:Y:S01]  /*0560*/  ISETP.LE.U32.OR.EX P1, PT, R8, RZ, !P3, P1 ;  /* 0x000000ff0800720c */ /* 0x000fe20005f23510 */
[----:B--2---:R0:W-:-:S12]  /*0570*/  @!P0 STL.U8 [R11+0x118], R6 ;  /* 0x000118060b008387 */ /* 0x0041d80000100000 */
[----:B------:R-:W-:Y:S05]  /*0580*/  @P1 BRA `(.L_x_3) ;  /* 0x00000000004c1947 */ /* 0x000fea0003800000 */
[----:B------:R-:W-:Y:S02]  /*0590*/  IADD3 R17, P1, PT, R13, -0x3, RZ ;  /* 0xfffffffd0d117810 */ /* 0x000fe40007f3e0ff */
[----:B------:R-:W-:Y:S02]  /*05a0*/  PLOP3.LUT P0, PT, PT, PT, PT, 0x8, 0x80 ;  /* 0x000000000080781c */ /* 0x000fe40003f0e170 */
[----:B------:R-:W-:-:S11]  /*05b0*/  IADD3.X R20, PT, PT, R22, -0x1, RZ, P1, !PT ;  /* 0xffffffff16147810 */ /* 0x000fd60000ffe4ff */
.L_x_4:
[----:B0-----:R-:W-:-:S05]  /*05c0*/  IADD3 R6, P1, PT, R0, R9, RZ ;  /* 0x0000000900067210 */ /* 0x001fca0007f3e0ff */
[----:B------:R-:W-:-:S05]  /*05d0*/  IMAD.X R7, R5, 0x1, R4, P1 ;  /* 0x0000000105077824 */ /* 0x000fca00008e0604 */
[----:B-1----:R-:W2:Y:S04]  /*05e0*/  LDG.E.U8 R8, desc[UR6][R6.64] ;  /* 0x0000000606087981 */ /* 0x002ea8000c1e1100 */
[----:B------:R-:W3:Y:S04]  /*05f0*/  LDG.E.U8 R10, desc[UR6][R6.64+0x1] ;  /* 0x00000106060a7981 */ /* 0x000ee8000c1e1100 */
[----:B------:R-:W4:Y:S04]  /*0600*/  LDG.E.U8 R11, desc[UR6][R6.64+0x2] ;  /* 0x00000206060b7981 */ /* 0x000f28000c1e1100 */
[----:B------:R-:W5:Y:S01]  /*0610*/  LDG.E.U8 R15, desc[UR6][R6.64+0x3] ;  /* 0x00000306060f7981 */ /* 0x000f62000c1e1100 */
[----:B------:R-:W-:Y:S01]  /*0620*/  IMAD.IADD R16, R1, 0x1, R0 ;  /* 0x0000000101107824 */ /* 0x000fe200078e0200 */
[----:B------:R-:W-:-:S05]  /*0630*/  IADD3 R0, P1, PT, R0, 0x4, RZ ;  /* 0x0000000400007810 */ /* 0x000fca0007f3e0ff */
[----:B------:R-:W-:Y:S01]  /*0640*/  IMAD.X R5, RZ, RZ, R5, P1 ;  /* 0x000000ffff057224 */ /* 0x000fe200008e0605 */
[----:B------:R-:W-:-:S04]  /*0650*/  ISETP.GE.U32.AND P1, PT, R0, R17, PT ;  /* 0x000000110000720c */ /* 0x000fc80003f26070 */
[----:B------:R-:W-:Y:S01]  /*0660*/  ISETP.GE.U32.AND.EX P1, PT, R5, R20, PT, P1 ;  /* 0x000000140500720c */ /* 0x000fe20003f26110 */
[----:B--2---:R1:W-:Y:S04]  /*0670*/  STL.U8 [R16+0x118], R8 ;  /* 0x0001180810007387 */ /* 0x0043e80000100000 */
[----:B---3--:R1:W-:Y:S04]  /*0680*/  STL.U8 [R16+0x119], R10 ;  /* 0x0001190a10007387 */ /* 0x0083e80000100000 */
[----:B----4-:R1:W-:Y:S04]  /*0690*/  STL.U8 [R16+0x11a], R11 ;  /* 0x00011a0b10007387 */ /* 0x0103e80000100000 */
[----:B-----5:R1:W-:Y:S01]  /*06a0*/  STL.U8 [R16+0x11b], R15 ;  /* 0x00011b0f10007387 */ /* 0x0203e20000100000 */
[----:B------:R-:W-:Y:S05]  /*06b0*/  @!P1 BRA `(.L_x_4) ;  /* 0xfffffffc00c09947 */ /* 0x000fea000383ffff */
.L_x_3:
[----:B0-----:R-:W-:Y:S02]  /*06c0*/  IADD3 R6, P4, PT, -R0, R13, RZ ;  /* 0x0000000d00067210 */ /* 0x001fe40007f9e1ff */
[----:B------:R-:W-:Y:S02]  /*06d0*/  ISETP.GT.U32.AND P3, PT, R13, R0, PT ;  /* 0x000000000d00720c */ /* 0x000fe40003f64070 */
[----:B------:R-:W-:Y:S01]  /*06e0*/  ISETP.LE.U32.AND P1, PT, R6, 0x1, PT ;  /* 0x000000010600780c */ /* 0x000fe20003f23070 */
[C---:B------:R-:W-:Y:S01]  /*06f0*/  IMAD.X R6, R22.reuse, 0x1, ~R5, P4 ;  /* 0x0000000116067824 */ /* 0x040fe200020e0e05 */
[----:B------:R-:W-:-:S04]  /*0700*/  ISETP.GT.U32.AND.EX P3, PT, R22, R5, PT, P3 ;  /* 0x000000051600720c */ /* 0x000fc80003f64130 */
[----:B------:R-:W-:-:S13]  /*0710*/  ISETP.LE.U32.OR.EX P1, PT, R6, RZ, !P3, P1 ;  /* 0x000000ff0600720c */ /* 0x000fda0005f23510 */
[C---:B-1----:R-:W-:Y:S01]  /*0720*/  @!P1 IADD3 R10, P4, PT, R0.reuse, R9, RZ ;  /* 0x00000009000a9210 */ /* 0x042fe20007f9e0ff */
[----:B------:R-:W-:Y:S01]  /*0730*/  @!P1 IMAD.IADD R8, R1, 0x1, R0 ;  /* 0x0000000101089824 */ /* 0x000fe200078e0200 */
[----:B------:R-:W-:Y:S02]  /*0740*/  @!P1 IADD3 R0, P3, PT, R0, 0x2, RZ ;  /* 0x0000000200009810 */ /* 0x000fe40007f7e0ff */
[----:B------:R-:W-:Y:S01]  /*0750*/  @!P1 PLOP3.LUT P0, PT, PT, PT, PT, 0x8, 0x80 ;  /* 0x000000000080981c */ /* 0x000fe20003f0e170 */
[----:B------:R-:W-:Y:S02]  /*0760*/  @!P1 IMAD.X R11, R5, 0x1, R4, P4 ;  /* 0x00000001050b9824 */ /* 0x000fe400020e0604 */
[----:B------:R-:W-:Y:S01]  /*0770*/  @!P1 IMAD.X R5, RZ, RZ, R5, P3 ;  /* 0x000000ffff059224 */ /* 0x000fe200018e0605 */
[----:B------:R-:W-:-:S04]  /*0780*/  ISETP.LT.U32.AND P3, PT, R0, R13, PT ;  /* 0x0000000d0000720c */ /* 0x000fc80003f61070 */
[----:B------:R-:W-:-:S13]  /*0790*/  ISETP.LT.U32.OR.EX P0, PT, R5, R22, P0, P3 ;  /* 0x000000160500720c */ /* 0x000fda0000701530 */
[----:B------:R-:W-:-:S05]  /*07a0*/  @P0 IADD3 R6, P3, PT, R0, R9, RZ ;  /* 0x0000000900060210 */ /* 0x000fca0007f7e0ff */
[----:B------:R-:W-:Y:S02]  /*07b0*/  @P0 IMAD.X R7, R5, 0x1, R4, P3 ;  /* 0x0000000105070824 */ /* 0x000fe400018e0604 */
[----:B------:R-:W2:Y:S04]  /*07c0*/  @!P1 LDG.E.U8 R4, desc[UR6][R10.64] ;  /* 0x000000060a049981 */ /* 0x000ea8000c1e1100 */
[----:B------:R-:W3:Y:S04]  /*07d0*/  @!P1 LDG.E.U8 R5, desc[UR6][R10.64+0x1] ;  /* 0x000001060a059981 */ /* 0x000ee8000c1e1100 */
[----:B------:R-:W4:Y:S01]  /*07e0*/  @P0 LDG.E.U8 R6, desc[UR6][R6.64] ;  /* 0x0000000606060981 */ /* 0x000f22000c1e1100 */
[----:B------:R-:W-:-:S03]  /*07f0*/  @P0 IMAD.IADD R9, R1, 0x1, R0 ;  /* 0x0000000101090824 */ /* 0x000fc600078e0200 */
[----:B--2---:R0:W-:Y:S04]  /*0800*/  @!P1 STL.U8 [R8+0x118], R4 ;  /* 0x0001180408009387 */ /* 0x0041e80000100000 */
[----:B---3--:R0:W-:Y:S04]  /*0810*/  @!P1 STL.U8 [R8+0x119], R5 ;  /* 0x0001190508009387 */ /* 0x0081e80000100000 */
[----:B----4-:R0:W-:Y:S04]  /*0820*/  @P0 STL.U8 [R9+0x118], R6 ;  /* 0x0001180609000387 */ /* 0x0101e80000100000 */
[----:B------:R0:W5:Y:S02]  /*0830*/  LDL.64 R20, [R1+0x130] ;  /* 0x0001300001147983 */ /* 0x0001640000100a00 */
.L_x_2:
[----:B------:R-:W-:Y:S06]  /*0840*/  MEMBAR.SC.SYS ;  /* 0x0000000000007992 */ /* 0x000fec0000003000 */
[----:B------:R-:W-:-:S00]  /*0850*/  ERRBAR ;  /* 0x00000000000079ab */ /* 0x000fc00000000000 */
[----:B------:R-:W-:Y:S06]  /*0860*/  CGAERRBAR ;  /* 0x00000000000075ab */ /* 0x000fec0000000000 */
[----:B------:R-:W-:Y:S01]  /*0870*/  CCTL.IVALL ;  /* 0x00000000ff00798f */ /* 0x000fe20002000000 */
[----:B------:R-:W-:Y:S02]  /*0880*/  VOTEU.ANY UR4, UPT, PT ;  /* 0x0000000000047886 */ /* 0x000fe400038e0100 */
[----:B------:R-:W-:Y:S02]  /*0890*/  UFLO.U32 UR5, UR4 ;  /* 0x00000004000572bd */ /* 0x000fe400080e0000 */
[----:B------:R-:W-:-:S04]  /*08a0*/  UPOPC UR4, UR4 ;  /* 0x00000004000472bf */ /* 0x000fc80008000000 */
[----:B------:R-:W-:Y:S02]  /*08b0*/  ISETP.EQ.U32.AND P0, PT, R14, UR5, PT ;  /* 0x000000050e007c0c */ /* 0x000fe4000bf02070 */
[----:B------:R-:W-:-:S11]  /*08c0*/  IMAD R7, RZ, RZ, -UR4 ;  /* 0x80000004ff077e24 */ /* 0x000fd6000f8e02ff */
[----:B------:R1:W5:Y:S04]  /*08d0*/  @P0 ATOMG.E.ADD.STRONG.GPU PT, RZ, desc[UR6][R2.64], R7 ;  /* 0x8000000702ff09a8 */ /* 0x00036800081ef106 */
[----:B0-----:R-:W2:Y:S02]  /*08e0*/  LDG.E.64 R4, desc[UR6][R18.64] ;  /* 0x0000000612047981 */ /* 0x001ea4000c1e1b00 */
[----:B--2--5:R-:W-:-:S04]  /*08f0*/  ISETP.NE.U32.AND P0, PT, R20, R4, PT ;  /* 0x000000041400720c */ /* 0x024fc80003f05070 */
[----:B------:R-:W-:-:S13]  /*0900*/  ISETP.NE.AND.EX P0, PT, R21, R5, PT, P0 ;  /* 0x000000051500720c */ /* 0x000fda0003f05300 */
[----:B-1----:R-:W-:Y:S05]  /*0910*/  @P0 BRA `(.L_x_1) ;  /* 0x0000002000ac0947 */ /* 0x002fea0003800000 */
[----:B------:R-:W2:Y:S04]  /*0920*/  LDL.64 R4, [R1+0x138] ;  /* 0x0001380001047983 */ /* 0x000ea80000100a00 */
[----:B------:R-:W2:Y:S02]  /*0930*/  LDG.E.64 R2, desc[UR6][R18.64+0x8] ;  /* 0x0000080612027981 */ /* 0x000ea4000c1e1b00 */
[----:B--2---:R-:W-:-:S04]  /*0940*/  ISETP.NE.U32.AND P0, PT, R4, R2, PT ;  /* 0x000000020400720c */ /* 0x004fc80003f05070 */
[----:B------:R-:W-:-:S13]  /*0950*/  ISETP.NE.AND.EX P0, PT, R5, R3, PT, P0 ;  /* 0x000000030500720c */ /* 0x000fda0003f05300 */
[----:B------:R-:W-:Y:S05]  /*0960*/  @P0 BRA `(.L_x_1) ;  /* 0x0000002000980947 */ /* 0x000fea0003800000 */
[----:B------:R-:W2:Y:S04]  /*0970*/  LDL R0, [R1+0x148] ;  /* 0x0001480001007983 */ /* 0x000ea80000100800 */
[----:B------:R-:W3:Y:S01]  /*0980*/  LDL.64 R2, [R1+0x140] ;  /* 0x0001400001027983 */ /* 0x000ee20000100a00 */
[----:B------:R-:W-:-:S03]  /*0990*/  CS2R R4, SR_GLOBALTIMERLO ;  /* 0x0000000000047805 */ /* 0x000fc60000015200 */
[----:B------:R-:W3:Y:S02]  /*09a0*/  LDG.E.64 R6, desc[UR6][R18.64+0x10] ;  /* 0x0000100612067981 */ /* 0x000ee4000c1e1b00 */
[----:B---3--:R-:W-:-:S04]  /*09b0*/  ISETP.GT.U32.AND P0, PT, R6, R2, PT ;  /* 0x000000020600720c */ /* 0x008fc80003f04070 */
[----:B------:R-:W-:-:S04]  /*09c0*/  ISETP.GT.AND.EX P0, PT, R7, R3, PT, P0 ;  /* 0x000000030700720c */ /* 0x000fc80003f04300 */
[----:B------:R-:W-:Y:S02]  /*09d0*/  SEL R9, R6, R2, P0 ;  /* 0x0000000206097207 */ /* 0x000fe40000000000 */
[----:B------:R-:W-:Y:S02]  /*09e0*/  SEL R11, R7, R3, P0 ;  /* 0x00000003070b7207 */ /* 0x000fe40000000000 */
[----:B------:R-:W-:-:S04]  /*09f0*/  ISETP.GT.U32.AND P0, PT, R9, R4, PT ;  /* 0x000000040900720c */ /* 0x000fc80003f04070 */
[----:B------:R-:W-:-:S04]  /*0a00*/  ISETP.GT.AND.EX P0, PT, R11, R5, PT, P0 ;  /* 0x000000050b00720c */ /* 0x000fc80003f04300 */
[----:B------:R-:W-:Y:S02]  /*0a10*/  SEL R9, R9, R4, P0 ;  /* 0x0000000409097207 */ /* 0x000fe40000000000 */
[----:B------:R-:W-:Y:S02]  /*0a20*/  SEL R11, R11, R5, P0 ;  /* 0x000000050b0b7207 */ /* 0x000fe40000000000 */
[C---:B------:R-:W-:Y:S02]  /*0a30*/  ISETP.NE.U32.AND P0, PT, R9.reuse, R2, PT ;  /* 0x000000020900720c */ /* 0x040fe40003f05070 */
[----:B------:R-:W-:Y:S02]  /*0a40*/  ISETP.NE.U32.AND P1, PT, R9, R6, PT ;  /* 0x000000060900720c */ /* 0x000fe40003f25070 */
[----:B------:R-:W-:-:S04]  /*0a50*/  ISETP.NE.AND.EX P0, PT, R11, R3, PT, P0 ;  /* 0x000000030b00720c */ /* 0x000fc80003f05300 */
[----:B------:R-:W-:-:S13]  /*0a60*/  ISETP.NE.OR.EX P3, PT, R11, R7, P0, P1 ;  /* 0x000000070b00720c */ /* 0x000fda0000765710 */
[----:B------:R-:W2:Y:S01]  /*0a70*/  @!P3 LDG.E R9, desc[UR6][R18.64+0x18] ;  /* 0x000018061209b981 */ /* 0x000ea2000c1e1900 */
[----:B------:R-:W-:Y:S01]  /*0a80*/  BSSY.RECONVERGENT B1, `(.L_x_5) ;  /* 0x0000010000017945 */ /* 0x000fe20003800200 */
[----:B------:R-:W-:Y:S02]  /*0a90*/  ISETP.NE.AND.EX P1, PT, R11, R7, PT, P1 ;  /* 0x000000070b00720c */ /* 0x000fe40003f25310 */
[----:B--2---:R-:W-:-:S05]  /*0aa0*/  @!P3 VIMNMX R9, PT, PT, R0, R9, !PT ;  /* 0x000000090009b248 */ /* 0x004fca0007fe0100 */
[----:B------:R-:W-:-:S05]  /*0ab0*/  @!P3 VIADD R9, R9, 0x1 ;  /* 0x000000010909b836 */ /* 0x000fca0000000000 */
[----:B------:R0:W-:Y:S01]  /*0ac0*/  @!P3 STG.E desc[UR6][R18.64+0x18], R9 ;  /* 0x000018091200b986 */ /* 0x0001e2000c101906 */
[----:B------:R-:W-:Y:S05]  /*0ad0*/  @!P3 BRA `(.L_x_6) ;  /* 0x000000000028b947 */ /* 0x000fea0003800000 */
[----:B------:R-:W-:Y:S05]  /*0ae0*/  @P1 BRA `(.L_x_7) ;  /* 0x0000000000101947 */ /* 0x000fea0003800000 */
[----:B------:R-:W2:Y:S02]  /*0af0*/  LDG.E R3, desc[UR6][R18.64+0x18] ;  /* 0x0000180612037981 */ /* 0x000ea4000c1e1900 */
[----:B--2---:R-:W-:-:S05]  /*0b00*/  VIADD R3, R3, 0x1 ;  /* 0x0000000103037836 */ /* 0x004fca0000000000 */
[----:B------:R1:W-:Y:S01]  /*0b10*/  STG.E desc[UR6][R18.64+0x18], R3 ;  /* 0x0000180312007986 */ /* 0x0003e2000c101906 */
[----:B------:R-:W-:Y:S05]  /*0b20*/  BRA `(.L_x_6) ;  /* 0x0000000000147947 */ /* 0x000fea0003800000 */
.L_x_7:
[----:B------:R-:W-:Y:S01]  /*0b30*/  @!P0 VIADD R7, R0, 0x1 ;  /* 0x0000000100078836 */ /* 0x000fe20000000000 */
[----:B------:R2:W-:Y:S04]  /*0b40*/  @!P0 STG.E.64 desc[UR6][R18.64+0x10], R2 ;  /* 0x0000100212008986 */ /* 0x0005e8000c101b06 */
[----:B------:R2:W-:Y:S04]  /*0b50*/  @!P0 STG.E desc[UR6][R18.64+0x18], R7 ;  /* 0x0000180712008986 */ /* 0x0005e8000c101906 */
[----:B------:R2:W-:Y:S04]  /*0b60*/  @P0 STG.E.64 desc[UR6][R18.64+0x10], R4 ;  /* 0x0000100412000986 */ /* 0x0005e8000c101b06 */
[----:B------:R2:W-:Y:S02]  /*0b70*/  @P0 STG.E desc[UR6][R18.64+0x18], RZ ;  /* 0x000018ff12000986 */ /* 0x0005e4000c101906 */
.L_x_6:
[----:B------:R-:W-:Y:S05]  /*0b80*/  BSYNC.RECONVERGENT B1 ;  /* 0x0000000000017941 */ /* 0x000fea0003800200 */
.L_x_5:
[----:B------:R-:W3:Y:S01]  /*0b90*/  LDL R0, [R1+0x118] ;  /* 0x0001180001007983 */ /* 0x000ee20000100800 */
[----:B--2---:R-:W-:Y:S02]  /*0ba0*/  IMAD.MOV.U32 R2, RZ, RZ, 0x1 ;  /* 0x00000001ff027424 */ /* 0x004fe400078e00ff */
[----:B-1----:R-:W-:-:S05]  /*0bb0*/  IMAD.MOV.U32 R3, RZ, RZ, 0x0 ;  /* 0x00000000ff037424 */ /* 0x002fca00078e00ff */
[----:B------:R1:W5:Y:S01]  /*0bc0*/  ATOMG.E.ADD.64.STRONG.GPU PT, RZ, desc[UR6][R18.64+0x20], R2 ;  /* 0x8000200212ff79a8 */ /* 0x00036200081ef506 */
[----:B---3--:R-:W-:-:S13]  /*0bd0*/  ISETP.NE.AND P0, PT, R0, 0x2, PT ;  /* 0x000000020000780c */ /* 0x008fda0003f05270 */
[----:B-1----:R-:W-:Y:S05]  /*0be0*/  @!P0 BRA `(.L_x_8) ;  /* 0x0000000800448947 */ /* 0x002fea0003800000 */
[----:B------:R-:W-:-:S13]  /*0bf0*/  ISETP.NE.AND P0, PT, R0, RZ, PT ;  /* 0x000000ff0000720c */ /* 0x000fda0003f05270 */
[----:B------:R-:W-:Y:S05]  /*0c00*/  @P0 BRA `(.L_x_1) ;  /* 0x0000001c00f00947 */ /* 0x000fea0003800000 */
[----:B------:R-:W2:Y:S04]  /*0c10*/  LDG.E.64 R4, desc[UR6][R18.64] ;  /* 0x0000000612047981 */ /* 0x000ea8000c1e1b00 */
[----:B------:R-:W3:Y:S04]  /*0c20*/  LDG.E.64 R6, desc[UR6][R18.64+0x8] ;  /* 0x0000080612067981 */ /* 0x000ee8000c1e1b00 */
[----:B0-----:R-:W4:Y:S04]  /*0c30*/  LDL.64 R8, [R1+0x120] ;  /* 0x0001200001087983 */ /* 0x001f280000100a00 */
[----:B------:R-:W4:Y:S01]  /*0c40*/  LDL.64 R10, [R1+0x128] ;  /* 0x00012800010a7983 */ /* 0x000f220000100a00 */
[----:B------:R-:W-:-:S05]  /*0c50*/  IMAD.MOV.U32 R0, RZ, RZ, 0x1 ;  /* 0x00000001ff007424 */ /* 0x000fca00078e00ff */
[----:B------:R-:W-:Y:S04]  /*0c60*/  STL [R1], R0 ;  /* 0x0000000001007387 */ /* 0x000fe80000100800 */
[----:B--2---:R0:W-:Y:S04]  /*0c70*/  STL.64 [R1+0x8], R4 ;  /* 0x0000080401007387 */ /* 0x0041e80000100a00 */
[----:B---3--:R-:W-:Y:S04]  /*0c80*/  STL.64 [R1+0x10], R6 ;  /* 0x0000100601007387 */ /* 0x008fe80000100a00 */
[----:B----4-:R1:W-:Y:S04]  /*0c90*/  STL.64 [R1+0x18], R8 ;  /* 0x0000180801007387 */ /* 0x0103e80000100a00 */
[----:B------:R2:W-:Y:S01]  /*0ca0*/  STL.64 [R1+0x20], R10 ;  /* 0x0000200a01007387 */ /* 0x0005e20000100a00 */
[----:B0-----:R-:W-:-:S03]  /*0cb0*/  CS2R R4, SR_GLOBALTIMERLO ;  /* 0x0000000000047805 */ /* 0x001fc60000015200 */
[----:B-1----:R-:W3:Y:S01]  /*0cc0*/  LDG.E.64 R8, desc[UR6][R18.64+0x10] ;  /* 0x0000100612087981 */ /* 0x002ee2000c1e1b00 */
[----:B------:R-:W0:Y:S02]  /*0cd0*/  LDCU.64 UR4, c[0x0][0x398] ;  /* 0x00007300ff0477ac */ /* 0x000e240008000a00 */
[----:B---3--:R-:W-:-:S04]  /*0ce0*/  ISETP.GT.U32.AND P0, PT, R4, R8, PT ;  /* 0x000000080400720c */ /* 0x008fc80003f04070 */
[----:B------:R-:W-:-:S13]  /*0cf0*/  ISETP.GT.AND.EX P0, PT, R5, R9, PT, P0 ;  /* 0x000000090500720c */ /* 0x000fda0003f04300 */
[----:B------:R-:W3:Y:S01]  /*0d00*/  @!P0 LDG.E R15, desc[UR6][R18.64+0x18] ;  /* 0x00001806120f8981 */ /* 0x000ee2000c1e1900 */
[----:B--2---:R-:W1:Y:S01]  /*0d10*/  LDC.64 R10, c[0x0][0x398] ;  /* 0x0000e600ff0a7b82 */ /* 0x004e620000000a00 */
[----:B0-----:R-:W-:Y:S01]  /*0d20*/  UIADD3 UR4, UP0, UPT, UR4, 0x8, URZ ;  /* 0x0000000804047890 */ /* 0x001fe2000ff1e0ff */
[----:B------:R-:W-:Y:S01]  /*0d30*/  @P0 IMAD.MOV.U32 R0, RZ, RZ, RZ ;  /* 0x000000ffff000224 */ /* 0x000fe200078e00ff */
[----:B------:R2:W-:Y:S02]  /*0d40*/  @P0 STG.E.64 desc[UR6][R18.64+0x10], R4 ;  /* 0x0000100412000986 */ /* 0x0005e4000c101b06 */
[----:B------:R-:W-:Y:S02]  /*0d50*/  UIADD3.X UR5, UPT, UPT, URZ, UR5, URZ, UP0, !UPT ;  /* 0x00000005ff057290 */ /* 0x000fe400087fe4ff */
[----:B------:R-:W-:-:S04]  /*0d60*/  IMAD.U32 R6, RZ, RZ, UR4 ;  /* 0x00000004ff067e24 */ /* 0x000fc8000f8e00ff */
[----:B------:R-:W-:Y:S02]  /*0d70*/  IMAD.U32 R7, RZ, RZ, UR5 ;  /* 0x00000005ff077e24 */ /* 0x000fe4000f8e00ff */
[----:B---3--:R-:W-:-:S05]  /*0d80*/  @!P0 VIADD R0, R15, 0x1 ;  /* 0x000000010f008836 */ /* 0x008fca0000000000 */
[----:B------:R2:W-:Y:S04]  /*0d90*/  STG.E desc[UR6][R18.64+0x18], R0 ;  /* 0x0000180012007986 */ /* 0x0005e8000c101906 */
[----:B------:R-:W3:Y:S04]  /*0da0*/  ATOMG.E.OR.STRONG.GPU PT, R15, desc[UR6][R6.64], RZ ;  /* 0x800000ff060f79a8 */ /* 0x000ee8000b1ef106 */
[----:B-1----:R-:W3:Y:S01]  /*0db0*/  LDG.E R10, desc[UR6][R10.64+0xc] ;  /* 0x00000c060a0a7981 */ /* 0x002ee2000c1e1900 */
[----:B------:R-:W-:Y:S02]  /*0dc0*/  @!P0 IMAD.MOV.U32 R4, RZ, RZ, R8 ;  /* 0x000000ffff048224 */ /* 0x000fe400078e0008 */
[----:B------:R-:W-:Y:S01]  /*0dd0*/  @!P0 IMAD.MOV.U32 R5, RZ, RZ, R9 ;  /* 0x000000ffff058224 */ /* 0x000fe200078e0009 */
[----:B------:R2:W-:Y:S04]  /*0de0*/  STL [R1+0x30], R0 ;  /* 0x0000300001007387 */ /* 0x0005e80000100800 */
[----:B------:R2:W-:Y:S01]  /*0df0*/  STL.64 [R1+0x28], R4 ;  /* 0x0000280401007387 */ /* 0x0005e20000100a00 */
[----:B---3--:R-:W-:-:S13]  /*0e00*/  ISETP.GE.AND P0, PT, R15, R10, PT ;  /* 0x0000000a0f00720c */ /* 0x008fda0003f06270 */
[----:B--2---:R-:W-:Y:S05]  /*0e10*/  @P0 BRA `(.L_x_1) ;  /* 0x0000001c006c0947 */ /* 0x004fea0003800000 */
[----:B------:R-:W-:Y:S02]  /*0e20*/  VOTEU.ANY UR4, UPT, PT ;  /* 0x0000000000047886 */ /* 0x000fe400038e0100 */
[----:B------:R-:W0:Y:S08]  /*0e30*/  FLO.U32 R9, UR4 ;  /* 0x0000000400097d00 */ /* 0x000e3000080e0000 */
[----:B------:R-:W1:Y:S01]  /*0e40*/  POPC R5, UR4 ;  /* 0x0000000400057d09 */ /* 0x000e620008000000 */
[----:B0-----:R-:W-:-:S13]  /*0e50*/  ISETP.EQ.U32.AND P0, PT, R9, R14, PT ;  /* 0x0000000e0900720c */ /* 0x001fda0003f02070 */
[----:B-1----:R-:W2:Y:S04]  /*0e60*/  @P0 ATOMG.E.ADD.STRONG.GPU PT, R0, desc[UR6][R6.64+-0x4], R5 ;  /* 0xfffffc05060009a8 */ /* 0x002ea800081ef106 */
[----:B--2---:R0:W1:Y:S01]  /*0e70*/  SHFL.IDX PT, R11, R0, R9, 0x1f ;  /* 0x00001f09000b7589 */ /* 0x00406200000e0000 */
[----:B------:R-:W-:Y:S05]  /*0e80*/  @!P2 BRA `(.L_x_9) ;  /* 0x000000040070a947 */ /* 0x000fea0003800000 */
[----:B------:R-:W-:Y:S01]  /*0e90*/  ISETP.GT.U32.AND P0, PT, R13, RZ, PT ;  /* 0x000000ff0d00720c */ /* 0x000fe20003f04070 */
[----:B0-----:R-:W-:-:S03]  /*0ea0*/  IMAD.MOV.U32 R0, RZ, RZ, RZ ;  /* 0x000000ffff007224 */ /* 0x001fc600078e00ff */
[----:B------:R-:W-:-:S13]  /*0eb0*/  ISETP.GT.U32.AND.EX P0, PT, R22, RZ, PT, P0 ;  /* 0x000000ff1600720c */ /* 0x000fda0003f04100 */
[----:B------:R-:W-:-:S06]  /*0ec0*/  @!P0 IMAD.IADD R8, R1, 0x1, R0 ;  /* 0x0000000101088824 */ /* 0x000fcc00078e0200 */
[----:B------:R-:W2:Y:S01]  /*0ed0*/  @!P0 LDL.U8 R8, [R8] ;  /* 0x0000000008088983 */ /* 0x000ea20000100000 */
[-C--:B------:R-:W-:Y:S02]  /*0ee0*/  IABS R9, R10.reuse ;  /* 0x0000000a00097213 */ /* 0x080fe40000000000 */
[----:B------:R-:W-:Y:S02]  /*0ef0*/  LOP3.LUT R12, R12, UR4, RZ, 0xc0, !PT ;  /* 0x000000040c0c7c12 */ /* 0x000fe4000f8ec0ff */
[----:B------:R-:W0:Y:S01]  /*0f00*/  I2F.RP R15, R9 ;  /* 0x00000009000f7306 */ /* 0x000e220000209400 */
[----:B------:R-:W-:-:S07]  /*0f10*/  IABS R23, R10 ;  /* 0x0000000a00177213 */ /* 0x000fce0000000000 */
[----:B------:R-:W1:Y:S08]  /*0f20*/  POPC R12, R12 ;  /* 0x0000000c000c7309 */ /* 0x000e700000000000 */
[----:B0-----:R-:W0:Y:S01]  /*0f30*/  MUFU.RCP R15, R15 ;  /* 0x0000000f000f7308 */ /* 0x001e220000001000 */
[----:B-1----:R-:W-:Y:S02]  /*0f40*/  IMAD.IADD R11, R11, 0x1, R12 ;  /* 0x000000010b0b7824 */ /* 0x002fe400078e020c */
[----:B------:R-:W-:-:S03]  /*0f50*/  IMAD.MOV R12, RZ, RZ, -R23 ;  /* 0x000000ffff0c7224 */ /* 0x000fc600078e0a17 */
[----:B------:R-:W-:Y:S01]  /*0f60*/  ISETP.GE.AND P3, PT, R11, RZ, PT ;  /* 0x000000ff0b00720c */ /* 0x000fe20003f66270 */
[----:B0-----:R-:W-:-:S04]  /*0f70*/  VIADD R4, R15, 0xffffffe ;  /* 0x0ffffffe0f047836 */ /* 0x001fc80000000000 */
[----:B------:R0:W1:Y:S02]  /*0f80*/  F2I.FTZ.U32.TRUNC.NTZ R5, R4 ;  /* 0x0000000400057305 */ /* 0x000064000021f000 */
[----:B0-----:R-:W-:Y:S02]  /*0f90*/  IMAD.MOV.U32 R4, RZ, RZ, RZ ;  /* 0x000000ffff047224 */ /* 0x001fe400078e00ff */
[----:B-1----:R-:W-:-:S04]  /*0fa0*/  IMAD.MOV R16, RZ, RZ, -R5 ;  /* 0x000000ffff107224 */ /* 0x002fc800078e0a05 */
[----:B------:R-:W-:Y:S01]  /*0fb0*/  IMAD R17, R16, R9, RZ ;  /* 0x0000000910117224 */ /* 0x000fe200078e02ff */
[----:B------:R-:W-:-:S03]  /*0fc0*/  IABS R16, R11 ;  /* 0x0000000b00107213 */ /* 0x000fc60000000000 */
[----:B------:R-:W-:-:S04]  /*0fd0*/  IMAD.HI.U32 R5, R5, R17, R4 ;  /* 0x0000001105057227 */ /* 0x000fc800078e0004 */
[----:B------:R-:W-:-:S04]  /*0fe0*/  IMAD.MOV.U32 R4, RZ, RZ, R16 ;  /* 0x000000ffff047224 */ /* 0x000fc800078e0010 */
[----:B------:R-:W-:-:S04]  /*0ff0*/  IMAD.HI.U32 R5, R5, R4, RZ ;  /* 0x0000000405057227 */ /* 0x000fc800078e00ff */
[----:B------:R-:W-:Y:S02]  /*1000*/  IMAD R12, R5, R12, R4 ;  /* 0x0000000c050c7224 */ /* 0x000fe400078e0204 */
[----:B------:R-:W0:Y:S03]  /*1010*/  @!P0 LDC.64 R4, c[0x0][0x3a0] ;  /* 0x0000e800ff048b82 */ /* 0x000e260000000a00 */
[----:B------:R-:W-:-:S13]  /*1020*/  ISETP.GT.U32.AND P1, PT, R9, R12, PT ;  /* 0x0000000c0900720c */ /* 0x000fda0003f24070 */
[----:B------:R-:W-:Y:S01]  /*1030*/  @!P1 IMAD.IADD R12, R12, 0x1, -R9 ;  /* 0x000000010c0c9824 */ /* 0x000fe200078e0a09 */
[----:B------:R-:W-:-:S04]  /*1040*/  ISETP.NE.AND P1, PT, R10, RZ, PT ;  /* 0x000000ff0a00720c */ /* 0x000fc80003f25270 */
[----:B------:R-:W-:-:S13]  /*1050*/  ISETP.GT.U32.AND P2, PT, R9, R12, PT ;  /* 0x0000000c0900720c */ /* 0x000fda0003f44070 */
[----:B------:R-:W-:Y:S02]  /*1060*/  @!P2 IMAD.IADD R12, R12, 0x1, -R9 ;  /* 0x000000010c0ca824 */ /* 0x000fe400078e0a09 */
[----:B------:R-:W-:Y:S02]  /*1070*/  IMAD.MOV.U32 R9, RZ, RZ, RZ ;  /* 0x000000ffff097224 */ /* 0x000fe400078e00ff */
[----:B------:R-:W-:Y:S01]  /*1080*/  @!P3 IMAD.MOV R12, RZ, RZ, -R12 ;  /* 0x000000ffff0cb224 */ /* 0x000fe200078e0a0c */
[----:B------:R-:W-:-:S05]  /*1090*/  @!P1 LOP3.LUT R12, RZ, R10, RZ, 0x33, !PT ;  /* 0x0000000aff0c9212 */ /* 0x000fca00078e33ff */
[----:B------:R-:W-:-:S05]  /*10a0*/  IMAD R11, R12, R13, RZ ;  /* 0x0000000d0c0b7224 */ /* 0x000fca00078e02ff */
[--C-:B0-----:R-:W-:Y:S01]  /*10b0*/  @!P0 IADD3 R4, P1, P2, R0, R4, R11.reuse ;  /* 0x0000000400048210 */ /* 0x101fe20007a3e00b */
[----:B------:R-:W-:Y:S01]  /*10c0*/  @!P0 IMAD.MOV.U32 R0, RZ, RZ, 0x1 ;  /* 0x00000001ff008424 */ /* 0x000fe200078e00ff */
[----:B------:R-:W-:-:S04]  /*10d0*/  SHF.R.S32.HI R10, RZ, 0x1f, R11 ;  /* 0x0000001fff0a7819 */ /* 0x000fc8000001140b */
[----:B------:R-:W-:Y:S01]  /*10e0*/  @!P0 IADD3.X R5, PT, PT, R9, R5, R10, P1, P2 ;  /* 0x0000000509058210 */ /* 0x000fe20000fe440a */
[----:B------:R-:W-:Y:S01]  /*10f0*/  @!P0 IMAD.MOV.U32 R9, RZ, RZ, RZ ;  /* 0x000000ffff098224 */ /* 0x000fe200078e00ff */
[----:B------:R-:W-:Y:S02]  /*1100*/  IADD3 R12, P3, PT, -R0, R13, RZ ;  /* 0x0000000d000c7210 */ /* 0x000fe40007f7e1ff */
[----:B------:R-:W-:Y:S02]  /*1110*/  ISETP.GT.U32.AND P1, PT, R13, R0, PT ;  /* 0x000000000d00720c */ /* 0x000fe40003f24070 */
[----:B------:R-:W-:Y:S01]  /*1120*/  ISETP.LE.U32.AND P2, PT, R12, 0x3, PT ;  /* 0x000000030c00780c */ /* 0x000fe20003f43070 */
[C---:B------:R-:W-:Y:S01]  /*1130*/  IMAD.X R12, R22.reuse, 0x1, ~R9, P3 ;  /* 0x00000001160c7824 */ /* 0x040fe200018e0e09 */
[----:B------:R-:W-:-:S04]  /*1140*/  ISETP.GT.U32.AND.EX P1, PT, R22, R9, PT, P1 ;  /* 0x000000091600720c */ /* 0x000fc80003f24110 */
[----:B------:R-:W-:Y:S01]  /*1150*/  ISETP.LE.U32.OR.EX P1, PT, R12, RZ, !P1, P2 ;  /* 0x000000ff0c00720c */ /* 0x000fe20004f23520 */
[----:B--2---:R0:W-:-:S12]  /*1160*/  @!P0 STG.E.U8 desc[UR6][R4.64], R8 ;  /* 0x0000000804008986 */ /* 0x0041d8000c101106 */
[----:B------:R-:W-:Y:S05]  /*1170*/  @P1 BRA `(.L_x_10) ;  /* 0x0000000000501947 */ /* 0x000fea0003800000 */
[----:B------:R-:W-:Y:S01]  /*1180*/  IADD3 R27, P1, PT, R13, -0x3, RZ ;  /* 0xfffffffd0d1b7810 */ /* 0x000fe20007f3e0ff */
[----:B------:R-:W1:Y:S01]  /*1190*/  LDCU.64 UR4, c[0x0][0x3a0] ;  /* 0x00007400ff0477ac */ /* 0x000e620008000a00 */
[----:B------:R-:W-:Y:S02]  /*11a0*/  PLOP3.LUT P0, PT, PT, PT, PT, 0x8, 0x80 ;  /* 0x000000000080781c */ /* 0x000fe40003f0e170 */
[----:B------:R-:W-:-:S11]  /*11b0*/  IADD3.X R12, PT, PT, R22, -0x1, RZ, P1, !PT ;  /* 0xffffffff160c7810 */ /* 0x000fd60000ffe4ff */
.L_x_11:
[----:B0-----:R-:W-:-:S05]  /*11c0*/  IMAD.IADD R8, R1, 0x1, R0 ;  /* 0x0000000101087824 */ /* 0x001fca00078e0200 */
[----:B--2---:R-:W2:Y:S04]  /*11d0*/  LDL.U8 R15, [R8] ;  /* 0x00000000080f7983 */ /* 0x004ea80000100000 */
[----:B------:R-:W3:Y:S04]  /*11e0*/  LDL.U8 R17, [R8+0x1] ;  /* 0x0000010008117983 */ /* 0x000ee80000100000 */
[----:B------:R-:W4:Y:S04]  /*11f0*/  LDL.U8 R23, [R8+0x2] ;  /* 0x0000020008177983 */ /* 0x000f280000100000 */
[----:B------:R-:W4:Y:S01]  /*1200*/  LDL.U8 R25, [R8+0x3] ;  /* 0x0000030008197983 */ /* 0x000f220000100000 */
[----:B-1----:R-:W-:-:S04]  /*1210*/  IADD3 R4, P1, P2, R0, UR4, R11 ;  /* 0x0000000400047c10 */ /* 0x002fc8000fa3e00b */
[----:B------:R-:W-:Y:S02]  /*1220*/  IADD3.X R5, PT, PT, R9, UR5, R10, P1, P2 ;  /* 0x0000000509057c10 */ /* 0x000fe40008fe440a */
[----:B------:R-:W-:-:S05]  /*1230*/  IADD3 R0, P1, PT, R0, 0x4, RZ ;  /* 0x0000000400007810 */ /* 0x000fca0007f3e0ff */
[----:B------:R-:W-:Y:S01]  /*1240*/  IMAD.X R9, RZ, RZ, R9, P1 ;  /* 0x000000ffff097224 */ /* 0x000fe200008e0609 */
[----:B------:R-:W-:-:S04]  /*1250*/  ISETP.GE.U32.AND P1, PT, R0, R27, PT ;  /* 0x0000001b0000720c */ /* 0x000fc80003f26070 */
[----:B------:R-:W-:Y:S01]  /*1260*/  ISETP.GE.U32.AND.EX P1, PT, R9, R12, PT, P1 ;  /* 0x0000000c0900720c */ /* 0x000fe20003f26110 */
[----:B--2---:R2:W-:Y:S04]  /*1270*/  STG.E.U8 desc[UR6][R4.64], R15 ;  /* 0x0000000f04007986 */ /* 0x0045e8000c101106 */
[----:B---3--:R2:W-:Y:S04]  /*1280*/  STG.E.U8 desc[UR6][R4.64+0x1], R17 ;  /* 0x0000011104007986 */ /* 0x0085e8000c101106 */
[----:B----4-:R2:W-:Y:S04]  /*1290*/  STG.E.U8 desc[UR6][R4.64+0x2], R23 ;  /* 0x0000021704007986 */ /* 0x0105e8000c101106 */
[----:B------:R2:W-:Y:S01]  /*12a0*/  STG.E.U8 desc[UR6][R4.64+0x3], R25 ;  /* 0x0000031904007986 */ /* 0x0005e2000c101106 */
[----:B------:R-:W-:Y:S05]  /*12b0*/  @!P1 BRA `(.L_x_11) ;  /* 0xfffffffc00c09947 */ /* 0x000fea000383ffff */
.L_x_10:
[----:B0-2---:R-:W-:Y:S02]  /*12c0*/  IADD3 R4, P3, PT, -R0, R13, RZ ;  /* 0x0000000d00047210 */ /* 0x005fe40007f7e1ff */
[----:B------:R-:W-:Y:S02]  /*12d0*/  ISETP.GT.U32.AND P2, PT, R13, R0, PT ;  /* 0x000000000d00720c */ /* 0x000fe40003f44070 */
[----:B------:R-:W-:Y:S01]  /*12e0*/  ISETP.LE.U32.AND P1, PT, R4, 0x1, PT ;  /* 0x000000010400780c */ /* 0x000fe20003f23070 */
[C---:B------:R-:W-:Y:S01]  /*12f0*/  IMAD.X R4, R22.reuse, 0x1, ~R9, P3 ;  /* 0x0000000116047824 */ /* 0x040fe200018e0e09 */
[----:B------:R-:W-:-:S04]  /*1300*/  ISETP.GT.U32.AND.EX P2, PT, R22, R9, PT, P2 ;  /* 0x000000091600720c */ /* 0x000fc80003f44120 */
[----:B------:R-:W-:-:S13]  /*1310*/  ISETP.LE.U32.OR.EX P1, PT, R4, RZ, !P2, P1 ;  /* 0x000000ff0400720c */ /* 0x000fda0005723510 */
[----:B------:R-:W0:Y:S01]  /*1320*/  @!P1 LDC.64 R4, c[0x0][0x3a0] ;  /* 0x0000e800ff049b82 */ /* 0x000e220000000a00 */
[----:B------:R-:W-:Y:S01]  /*1330*/  @!P1 IMAD.IADD R8, R1, 0x1, R0 ;  /* 0x0000000101089824 */ /* 0x000fe200078e0200 */
[----:B------:R-:W-:-:S04]  /*1340*/  @!P1 PLOP3.LUT P0, PT, PT, PT, PT, 0x8, 0x80 ;  /* 0x000000000080981c */ /* 0x000fc80003f0e170 */
[----:B------:R-:W2:Y:S04]  /*1350*/  @!P1 LDL.U8 R17, [R8] ;  /* 0x0000000008119983 */ /* 0x000ea80000100000 */
[----:B------:R-:W3:Y:S01]  /*1360*/  @!P1 LDL.U8 R23, [R8+0x1] ;  /* 0x0000010008179983 */ /* 0x000ee20000100000 */
[C---:B0-----:R-:W-:Y:S02]  /*1370*/  @!P1 IADD3 R4, P2, P4, R0.reuse, R4, R11 ;  /* 0x0000000400049210 */ /* 0x041fe40007c5e00b */
[----:B------:R-:W-:Y:S02]  /*1380*/  @!P1 IADD3 R0, P3, PT, R0, 0x2, RZ ;  /* 0x0000000200009810 */ /* 0x000fe40007f7e0ff */
[----:B------:R-:W-:Y:S02]  /*1390*/  @!P1 IADD3.X R5, PT, PT, R9, R5, R10, P2, P4 ;  /* 0x0000000509059210 */ /* 0x000fe400017e840a */
[----:B------:R-:W-:Y:S01]  /*13a0*/  ISETP.LT.U32.AND P2, PT, R0, R13, PT ;  /* 0x0000000d0000720c */ /* 0x000fe20003f41070 */
[----:B------:R-:W-:-:S05]  /*13b0*/  @!P1 IMAD.X R9, RZ, RZ, R9, P3 ;  /* 0x000000ffff099224 */ /* 0x000fca00018e0609 */
[----:B------:R-:W-:-:S13]  /*13c0*/  ISETP.LT.U32.OR.EX P0, PT, R9, R22, P0, P2 ;  /* 0x000000160900720c */ /* 0x000fda0000701520 */
[----:B------:R-:W-:Y:S01]  /*13d0*/  @P0 IMAD.IADD R15, R1, 0x1, R0 ;  /* 0x00000001010f0824 */ /* 0x000fe200078e0200 */
[----:B------:R-:W0:Y:S05]  /*13e0*/  @P0 LDC.64 R12, c[0x0][0x3a0] ;  /* 0x0000e800ff0c0b82 */ /* 0x000e2a0000000a00 */
[----:B------:R-:W4:Y:S01]  /*13f0*/  @P0 LDL.U8 R15, [R15] ;  /* 0x000000000f0f0983 */ /* 0x000f220000100000 */
[----:B0-----:R-:W-:-:S04]  /*1400*/  @P0 IADD3 R12, P2, P3, R0, R12, R11 ;  /* 0x0000000c000c0210 */ /* 0x001fc80007b5e00b */
[----:B------:R-:W-:Y:S01]  /*1410*/  @P0 IADD3.X R13, PT, PT, R9, R13, R10, P2, P3 ;  /* 0x0000000d090d0210 */ /* 0x000fe200017e640a */
[----:B--2---:R2:W-:Y:S04]  /*1420*/  @!P1 STG.E.U8 desc[UR6][R4.64], R17 ;  /* 0x0000001104009986 */ /* 0x0045e8000c101106 */
[----:B---3--:R2:W-:Y:S04]  /*1430*/  @!P1 STG.E.U8 desc[UR6][R4.64+0x1], R23 ;  /* 0x0000011704009986 */ /* 0x0085e8000c101106 */
[----:B----4-:R2:W-:Y:S02]  /*1440*/  @P0 STG.E.U8 desc[UR6][R12.64], R15 ;  /* 0x0000000f0c000986 */ /* 0x0105e4000c101106 */
.L_x_9:
[----:B------:R-:W-:Y:S06]  /*1450*/  MEMBAR.SC.SYS ;  /* 0x0000000000007992 */ /* 0x000fec0000003000 */
[----:B------:R-:W-:-:S00]  /*1460*/  ERRBAR ;  /* 0x00000000000079ab */ /* 0x000fc00000000000 */
[----:B------:R-:W-:Y:S06]  /*1470*/  CGAERRBAR ;  /* 0x00000000000075ab */ /* 0x000fec0000000000 */
[----:B------:R-:W-:Y:S01]  /*1480*/  CCTL.IVALL ;  /* 0x00000000ff00798f */ /* 0x000fe20002000000 */
[----:B------:R-:W-:Y:S02]  /*1490*/  VOTEU.ANY UR4, UPT, PT ;  /* 0x0000000000047886 */ /* 0x000fe400038e0100 */
[----:B------:R-:W-:Y:S02]  /*14a0*/  UFLO.U32 UR5, UR4 ;  /* 0x00000004000572bd */ /* 0x000fe400080e0000 */
[----:B--2---:R-:W2:Y:S04]  /*14b0*/  POPC R5, UR4 ;  /* 0x0000000400057d09 */ /* 0x004ea80008000000 */
[----:B------:R-:W-:-:S13]  /*14c0*/  ISETP.EQ.U32.AND P0, PT, R14, UR5, PT ;  /* 0x000000050e007c0c */ /* 0x000fda000bf02070 */
[----:B--2---:R2:W5:Y:S04]  /*14d0*/  @P0 ATOMG.E.ADD.STRONG.GPU PT, RZ, desc[UR6][R6.64], R5 ;  /* 0x8000000506ff09a8 */ /* 0x00456800081ef106 */
[----:B------:R2:W5:Y:S01]  /*14e0*/  ATOMG.E.ADD.64.STRONG.GPU PT, RZ, desc[UR6][R18.64+0x28], R2 ;  /* 0x8000280212ff79a8 */ /* 0x00056200081ef506 */
[----:B------:R-:W-:Y:S05]  /*14f0*/  BRA `(.L_x_1) ;  /* 0x0000001400b47947 */ /* 0x000fea0003800000 */
.L_x_8:
[----:B------:R-:W2:Y:S04]  /*1500*/  LDL.64 R24, [R1+0x150] ;  /* 0x0001500001187983 */ /* 0x000ea80000100a00 */
[----:B------:R-:W3:Y:S04]  /*1510*/  LDL.64 R16, [R1+0x158] ;  /* 0x0001580001107983 */ /* 0x000ee80000100a00 */
[----:B------:R-:W4:Y:S04]  /*1520*/  LDL.64 R10, [R1+0x160] ;  /* 0x00016000010a7983 */ /* 0x000f280000100a00 */
[----:B------:R-:W4:Y:S04]  /*1530*/  LDL.64 R2, [R1+0x168] ;  /* 0x0001680001027983 */ /* 0x000f280000100a00 */
[----:B------:R-:W4:Y:S04]  /*1540*/  LDL.64 R14, [R1+0x170] ;  /* 0x00017000010e7983 */ /* 0x000f280000100a00 */
[----:B------:R-:W4:Y:S04]  /*1550*/  LDL.64 R12, [R1+0x178] ;  /* 0x00017800010c7983 */ /* 0x000f280000100a00 */
[----:B0-----:R-:W4:Y:S04]  /*1560*/  LDL.64 R8, [R1+0x180] ;  /* 0x0001800001087983 */ /* 0x001f280000100a00 */
[----:B------:R-:W4:Y:S04]  /*1570*/  LDL.64 R6, [R1+0x188] ;  /* 0x0001880001067983 */ /* 0x000f280000100a00 */
[----:B------:R-:W4:Y:S01]  /*1580*/  LDL.64 R4, [R1+0x190] ;  /* 0x0001900001047983 */ /* 0x000f220000100a00 */
[----:B--2---:R-:W-:-:S02]  /*1590*/  PRMT R26, R24, 0x7772, RZ ;  /* 0x00007772181a7816 */ /* 0x004fc400000000ff */
[C---:B------:R-:W-:Y:S02]  /*15a0*/  PRMT R0, R24.reuse, 0x7770, RZ ;  /* 0x0000777018007816 */ /* 0x040fe400000000ff */
[----:B------:R-:W-:-:S04]  /*15b0*/  PRMT R23, R24, 0x7771, RZ ;  /* 0x0000777118177816 */ /* 0x000fc800000000ff */
[----:B------:R-:W-:Y:S02]  /*15c0*/  IADD3 R0, PT, PT, R26, R0, R23 ;  /* 0x000000001a007210 */ /* 0x000fe40007ffe017 */
[----:B------:R-:W2:Y:S01]  /*15d0*/  LDL.64 R26, [R1+0x198] ;  /* 0x00019800011a7983 */ /* 0x000ea20000100a00 */
[----:B------:R-:W-:Y:S02]  /*15e0*/  PRMT R23, R24, 0x7773, RZ ;  /* 0x0000777318177816 */ /* 0x000fe400000000ff */
[----:B------:R-:W-:-:S04]  /*15f0*/  PRMT R24, R25, 0x7770, RZ ;  /* 0x0000777019187816 */ /* 0x000fc800000000ff */
[----:B------:R-:W-:Y:S02]  /*1600*/  IADD3 R0, PT, PT, R24, R0, R23 ;  /* 0x0000000018007210 */ /* 0x000fe40007ffe017 */
[C---:B------:R-:W-:Y:S02]  /*1610*/  PRMT R23, R25.reuse, 0x7771, RZ ;  /* 0x0000777119177816 */ /* 0x040fe400000000ff */
[C---:B------:R-:W-:Y:S02]  /*1620*/  PRMT R24, R25.reuse, 0x7772, RZ ;  /* 0x0000777219187816 */ /* 0x040fe400000000ff */
[----:B------:R-:W-:Y:S02]  /*1630*/  PRMT R25, R25, 0x7773, RZ ;  /* 0x0000777319197816 */ /* 0x000fe400000000ff */
[----:B------:R-:W-:Y:S02]  /*1640*/  IADD3 R0, PT, PT, R24, R0, R23 ;  /* 0x0000000018007210 */ /* 0x000fe40007ffe017 */
[----:B---3--:R-:W-:-:S02]  /*1650*/  PRMT R23, R16, 0x7770, RZ ;  /* 0x0000777010177816 */ /* 0x008fc400000000ff */
[C---:B------:R-:W-:Y:S02]  /*1660*/  PRMT R24, R16.reuse, 0x7772, RZ ;  /* 0x0000777210187816 */ /* 0x040fe400000000ff */
[----:B------:R-:W-:Y:S02]  /*1670*/  IADD3 R0, PT, PT, R23, R0, R25 ;  /* 0x0000000017007210 */ /* 0x000fe40007ffe019 */
[----:B------:R-:W-:-:S04]  /*1680*/  PRMT R23, R16, 0x7771, RZ ;  /* 0x0000777110177816 */ /* 0x000fc800000000ff */
[----:B------:R-:W-:Y:S02]  /*1690*/  IADD3 R0, PT, PT, R24, R0, R23 ;  /* 0x0000000018007210 */ /* 0x000fe40007ffe017 */
[----:B------:R-:W-:Y:S01]  /*16a0*/  PRMT R23, R16, 0x7773, RZ ;  /* 0x0000777310177816 */ /* 0x000fe200000000ff */
[----:B------:R-:W3:Y:S01]  /*16b0*/  LDL.64 R24, [R1+0x1a0] ;  /* 0x0001a00001187983 */ /* 0x000ee20000100a00 */
[----:B------:R-:W-:-:S04]  /*16c0*/  PRMT R16, R17, 0x7770, RZ ;  /* 0x0000777011107816 */ /* 0x000fc800000000ff */
[----:B------:R-:W-:Y:S02]  /*16d0*/  IADD3 R0, PT, PT, R16, R0, R23 ;  /* 0x0000000010007210 */ /* 0x000fe40007ffe017 */
[C---:B------:R-:W-:Y:S02]  /*16e0*/  PRMT R23, R17.reuse, 0x7771, RZ ;  /* 0x0000777111177816 */ /* 0x040fe400000000ff */
[C---:B------:R-:W-:Y:S02]  /*16f0*/  PRMT R16, R17.reuse, 0x7772, RZ ;  /* 0x0000777211107816 */ /* 0x040fe400000000ff */
[----:B------:R-:W-:Y:S02]  /*1700*/  PRMT R17, R17, 0x7773, RZ ;  /* 0x0000777311117816 */ /* 0x000fe400000000ff */
[----:B------:R-:W-:Y:S02]  /*1710*/  IADD3 R0, PT, PT, R16, R0, R23 ;  /* 0x0000000010007210 */ /* 0x000fe40007ffe017 */
[----:B----4-:R-:W-:-:S04]  /*1720*/  PRMT R16, R10, 0x7770, RZ ;  /* 0x000077700a107816 */ /* 0x010fc800000000ff */
[----:B------:R-:W-:Y:S02]  /*1730*/  IADD3 R0, PT, PT, R16, R0, R17 ;  /* 0x0000000010007210 */ /* 0x000fe40007ffe011 */
[C---:B------:R-:W-:Y:S02]  /*1740*/  PRMT R17, R10.reuse, 0x7771, RZ ;  /* 0x000077710a117816 */ /* 0x040fe400000000ff */
[----:B------:R-:W-:-:S04]  /*1750*/  PRMT R16, R10, 0x7772, RZ ;  /* 0x000077720a107816 */ /* 0x000fc800000000ff */
[----:B------:R-:W-:Y:S02]  /*1760*/  IADD3 R0, PT, PT, R16, R0, R17 ;  /* 0x0000000010007210 */ /* 0x000fe40007ffe011 */
[----:B------:R-:W-:Y:S02]  /*1770*/  PRMT R17, R10, 0x7773, RZ ;  /* 0x000077730a117816 */ /* 0x000fe400000000ff */
[----:B------:R-:W-:-:S04]  /*1780*/  PRMT R10, R11, 0x7770, RZ ;  /* 0x000077700b0a7816 */ /* 0x000fc800000000ff */
[----:B------:R-:W-:Y:S02]  /*1790*/  IADD3 R0, PT, PT, R10, R0, R17 ;  /* 0x000000000a007210 */ /* 0x000fe40007ffe011 */
[C---:B------:R-:W-:Y:S02]  /*17a0*/  PRMT R17, R11.reuse, 0x7771, RZ ;  /* 0x000077710b117816 */ /* 0x040fe400000000ff */
[C---:B------:R-:W-:Y:S02]  /*17b0*/  PRMT R10, R11.reuse, 0x7772, RZ ;  /* 0x000077720b0a7816 */ /* 0x040fe400000000ff */
[----:B------:R-:W-:Y:S02]  /*17c0*/  PRMT R11, R11, 0x7773, RZ ;  /* 0x000077730b0b7816 */ /* 0x000fe400000000ff */
[----:B------:R-:W-:Y:S02]  /*17d0*/  IADD3 R0, PT, PT, R10, R0, R17 ;  /* 0x000000000a007210 */ /* 0x000fe40007ffe011 */
[----:B------:R-:W-:-:S02]  /*17e0*/  PRMT R10, R2, 0x7770, RZ ;  /* 0x00007770020a7816 */ /* 0x000fc400000000ff */
[----:B------:R-:W-:Y:S02]  /*17f0*/  PRMT R17, R2, 0x7771, RZ ;  /* 0x0000777102117816 */ /* 0x000fe400000000ff */
[----:B------:R-:W-:Y:S02]  /*1800*/  IADD3 R0, PT, PT, R10, R0, R11 ;  /* 0x000000000a007210 */ /* 0x000fe40007ffe00b */
[----:B------:R-:W-:Y:S01]  /*1810*/  PRMT R16, R2, 0x7772, RZ ;  /* 0x0000777202107816 */ /* 0x000fe200000000ff */
[----:B------:R-:W4:Y:S03]  /*1820*/  LDL.64 R10, [R1+0x1a8] ;  /* 0x0001a800010a7983 */ /* 0x000f260000100a00 */
[----:B------:R-:W-:Y:S02]  /*1830*/  IADD3 R0, PT, PT, R16, R0, R17 ;  /* 0x0000000010007210 */ /* 0x000fe40007ffe011 */
[----:B------:R-:W-:-:S02]  /*1840*/  PRMT R17, R2, 0x7773, RZ ;  /* 0x0000777302117816 */ /* 0x000fc400000000ff */
        /* <DEDUP_REMOVED lines=19> */
[----:B------:R-:W-:Y:S01]  /*1980*/  PRMT R14, R12, 0x7770, RZ ;  /* 0x000077700c0e7816 */ /* 0x000fe200000000ff */
[----:B------:R-:W4:Y:S03]  /*1990*/  LDL.64 R16, [R1+0x1b8] ;  /* 0x0001b80001107983 */ /* 0x000f260000100a00 */
[----:B------:R-:W-:-:S02]  /*19a0*/  IADD3 R0, PT, PT, R14, R0, R15 ;  /* 0x000000000e007210 */ /* 0x000fc40007ffe00f */
        /* <DEDUP_REMOVED lines=33> */
[----:B------:R-:W-:-:S04]  /*1bc0*/  PRMT R6, R7, 0x7772, RZ ;  /* 0x0000777207067816 */ /* 0x000fc800000000ff */
[----:B------:R-:W-:Y:S02]  /*1bd0*/  IADD3 R0, PT, PT, R6, R0, R9 ;  /* 0x0000000006007210 */ /* 0x000fe40007ffe009 */
[----:B------:R-:W-:Y:S01]  /*1be0*/  PRMT R6, R7, 0x7773, RZ ;  /* 0x0000777307067816 */ /* 0x000fe200000000ff */
[----:B------:R-:W4:Y:S01]  /*1bf0*/  LDL.64 R8, [R1+0x1d0] ;  /* 0x0001d00001087983 */ /* 0x000f220000100a00 */
[----:B------:R-:W-:-:S04]  /*1c00*/  PRMT R7, R4, 0x7770, RZ ;  /* 0x0000777004077816 */ /* 0x000fc800000000ff */
        /* <DEDUP_REMOVED lines=11> */
[----:B------:R-:W4:Y:S01]  /*1cc0*/  LDL.64 R6, [R1+0x1d8] ;  /* 0x0001d80001067983 */ /* 0x000f220000100a00 */
[----:B--2---:R-:W-:-:S04]  /*1cd0*/  PRMT R0, R26, 0x7770, RZ ;  /* 0x000077701a007816 */ /* 0x004fc800000000ff */
        /* <DEDUP_REMOVED lines=10> */
[----:B------:R-:W2:Y:S01]  /*1d80*/  LDL.64 R4, [R1+0x1e0] ;  /* 0x0001e00001047983 */ /* 0x000ea20000100a00 */
[----:B------:R-:W-:Y:S02]  /*1d90*/  PRMT R27, R27, 0x7773, RZ ;  /* 0x000077731b1b7816 */ /* 0x000fe400000000ff */
[C---:B---3--:R-:W-:Y:S02]  /*1da0*/  PRMT R0, R24.reuse, 0x7770, RZ ;  /* 0x0000777018007816 */ /* 0x048fe400000000ff */
[----:B------:R-:W-:Y:S02]  /*1db0*/  PRMT R26, R24, 0x7772, RZ ;  /* 0x00007772181a7816 */ /* 0x000fe400000000ff */
[----:B------:R-:W-:Y:S02]  /*1dc0*/  IADD3 R0, PT, PT, R0, R23, R27 ;  /* 0x0000001700007210 */ /* 0x000fe40007ffe01b */
        /* <DEDUP_REMOVED lines=9> */
[----:B----4-:R-:W-:-:S02]  /*1e60*/  PRMT R23, R10, 0x7770, RZ ;  /* 0x000077700a177816 */ /* 0x010fc400000000ff */
[C---:B------:R-:W-:Y:S02]  /*1e70*/  PRMT R26, R10.reuse, 0x7772, RZ ;  /* 0x000077720a1a7816 */ /* 0x040fe400000000ff */
[----:B------:R-:W-:Y:S02]  /*1e80*/  IADD3 R0, PT, PT, R23, R0, R25 ;  /* 0x0000000017007210 */ /* 0x000fe40007ffe019 */
[----:B------:R-:W-:Y:S01]  /*1e90*/  PRMT R23, R10, 0x7771, RZ ;  /* 0x000077710a177816 */ /* 0x000fe200000000ff */
[----:B------:R-:W3:Y:S03]  /*1ea0*/  LDL.64 R24, [R1+0x1e8] ;  /* 0x0001e80001187983 */ /* 0x000ee60000100a00 */
        /* <DEDUP_REMOVED lines=14> */
[----:B------:R-:W-:Y:S01]  /*1f90*/  PRMT R23, R2, 0x7773, RZ ;  /* 0x0000777302177816 */ /* 0x000fe200000000ff */
[----:B------:R-:W4:Y:S01]  /*1fa0*/  LDL.64 R26, [R1+0x1f8] ;  /* 0x0001f800011a7983 */ /* 0x000f220000100a00 */
[----:B------:R-:W-:-:S04]  /*1fb0*/  PRMT R2, R3, 0x7770, RZ ;  /* 0x0000777003027816 */ /* 0x000fc800000000ff */
[----:B------:R-:W-:Y:S02]  /*1fc0*/  IADD3 R0, PT, PT, R2, R0, R23 ;  /* 0x0000000002007210 */ /* 0x000fe40007ffe017 */
[C---:B------:R-:W-:Y:S02]  /*1fd0*/  PRMT R23, R3.reuse, 0x7771, RZ ;  /* 0x0000777103177816 */ /* 0x040fe400000000ff */
[C---:B------:R-:W-:Y:S02]  /*1fe0*/  PRMT R2, R3.reuse, 0x7772, RZ ;  /* 0x0000777203027816 */ /* 0x040fe400000000ff */
[----:B------:R-:W-:Y:S02]  /*1ff0*/  PRMT R3, R3, 0x7773, RZ ;  /* 0x0000777303037816 */ /* 0x000fe400000000ff */
[----:B------:R-:W-:Y:S02]  /*2000*/  IADD3 R0, PT, PT, R2, R0, R23 ;  /* 0x0000000002007210 */ /* 0x000fe40007ffe017 */
        /* <DEDUP_REMOVED lines=64> */
[----:B--2---:R-:W-:-:S04]  /*2410*/  PRMT R2, R4, 0x7770, RZ ;  /* 0x0000777004027816 */ /* 0x004fc800000000ff */
[----:B------:R-:W-:Y:S02]  /*2420*/  IADD3 R0, PT, PT, R2, R0, R7 ;  /* 0x0000000002007210 */ /* 0x000fe40007ffe007 */
[----:B------:R-:W2:Y:S01]  /*2430*/  LDL.64 R6, [R1+0x220] ;  /* 0x0002200001067983 */ /* 0x000ea20000100a00 */
        /* <DEDUP_REMOVED lines=11> */
[----:B---3--:R-:W-:-:S04]  /*24f0*/  PRMT R4, R24, 0x7770, RZ ;  /* 0x0000777018047816 */ /* 0x008fc800000000ff */
        /* <DEDUP_REMOVED lines=83> */
[----:B--2---:R-:W-:-:S02]  /*2a30*/  PRMT R4, R6, 0x7770, RZ ;  /* 0x0000777006047816 */ /* 0x004fc400000000ff */
[----:B------:R-:W-:Y:S02]  /*2a40*/  PRMT R5, R6, 0x7771, RZ ;  /* 0x0000777106057816 */ /* 0x000fe400000000ff */
[----:B------:R-:W-:Y:S02]  /*2a50*/  IADD3 R0, PT, PT, R4, R0, R9 ;  /* 0x0000000004007210 */ /* 0x000fe40007ffe009 */
[C---:B------:R-:W-:Y:S02]  /*2a60*/  PRMT R4, R6.reuse, 0x7772, RZ ;  /* 0x0000777206047816 */ /* 0x040fe400000000ff */
[----:B------:R-:W-:Y:S02]  /*2a70*/  PRMT R9, R6, 0x7773, RZ ;  /* 0x0000777306097816 */ /* 0x000fe400000000ff */
[----:B------:R-:W-:Y:S02]  /*2a80*/  IADD3 R0, PT, PT, R4, R0, R5 ;  /* 0x0000000004007210 */ /* 0x000fe40007ffe005 */
[----:B------:R-:W-:-:S02]  /*2a90*/  PRMT R4, R7, 0x7770, RZ ;  /* 0x0000777007047816 */ /* 0x000fc400000000ff */
[C---:B------:R-:W-:Y:S02]  /*2aa0*/  PRMT R5, R7.reuse, 0x7771, RZ ;  /* 0x0000777107057816 */ /* 0x040fe400000000ff */
[----:B------:R-:W-:Y:S02]  /*2ab0*/  IADD3 R0, PT, PT, R4, R0, R9 ;  /* 0x0000000004007210 */ /* 0x000fe40007ffe009 */
[C---:B------:R-:W-:Y:S02]  /*2ac0*/  PRMT R4, R7.reuse, 0x7772, RZ ;  /* 0x0000777207047816 */ /* 0x040fe400000000ff */
[----:B------:R-:W-:Y:S02]  /*2ad0*/  PRMT R7, R7, 0x7773, RZ ;  /* 0x0000777307077816 */ /* 0x000fe400000000ff */
[----:B------:R-:W-:Y:S02]  /*2ae0*/  IADD3 R0, PT, PT, R4, R0, R5 ;  /* 0x0000000004007210 */ /* 0x000fe40007ffe005 */
[----:B------:R-:W-:-:S02]  /*2af0*/  PRMT R6, R2, 0x7770, RZ ;  /* 0x0000777002067816 */ /* 0x000fc400000000ff */
[C---:B------:R-:W-:Y:S02]  /*2b00*/  PRMT R5, R2.reuse, 0x7771, RZ ;  /* 0x0000777102057816 */ /* 0x040fe400000000ff */
[----:B------:R-:W-:Y:S02]  /*2b10*/  PRMT R4, R2, 0x7772, RZ ;  /* 0x0000777202047816 */ /* 0x000fe400000000ff */
[----:B------:R-:W-:Y:S02]  /*2b20*/  IADD3 R0, PT, PT, R6, R0, R7 ;  /* 0x0000000006007210 */ /* 0x000fe40007ffe007 */
[----:B------:R-:W-:Y:S02]  /*2b30*/  PRMT R7, R2, 0x7773, RZ ;  /* 0x0000777302077816 */ /* 0x000fe400000000ff */
[----:B------:R-:W-:Y:S02]  /*2b40*/  PRMT R2, R3, 0x7770, RZ ;  /* 0x0000777003027816 */ /* 0x000fe400000000ff */
[----:B------:R-:W-:-:S02]  /*2b50*/  IADD3 R0, PT, PT, R4, R0, R5 ;  /* 0x0000000004007210 */ /* 0x000fc40007ffe005 */
[C---:B------:R-:W-:Y:S02]  /*2b60*/  PRMT R5, R3.reuse, 0x7771, RZ ;  /* 0x0000777103057816 */ /* 0x040fe400000000ff */
[C---:B------:R-:W-:Y:S02]  /*2b70*/  PRMT R4, R3.reuse, 0x7772, RZ ;  /* 0x0000777203047816 */ /* 0x040fe400000000ff */
[----:B------:R-:W-:Y:S02]  /*2b80*/  IADD3 R0, PT, PT, R2, R0, R7 ;  /* 0x0000000002007210 */ /* 0x000fe40007ffe007 */
[----:B------:R-:W-:Y:S02]  /*2b90*/  PRMT R3, R3, 0x7773, RZ ;  /* 0x0000777303037816 */ /* 0x000fe400000000ff */
[----:B------:R-:W-:-:S05]  /*2ba0*/  IADD3 R0, PT, PT, R4, R0, R5 ;  /* 0x0000000004007210 */ /* 0x000fca0007ffe005 */
[----:B------:R-:W-:-:S05]  /*2bb0*/  IMAD.IADD R3, R0, 0x1, R3 ;  /* 0x0000000100037824 */ /* 0x000fca00078e0203 */
[----:B------:R0:W-:Y:S02]  /*2bc0*/  STG.E desc[UR6][R18.64+0x30], R3 ;  /* 0x0000300312007986 */ /* 0x0001e4000c101906 */
.L_x_1:
[----:B------:R-:W-:Y:S05]  /*2bd0*/  BSYNC.RECONVERGENT B0 ;  /* 0x0000000000007941 */ /* 0x000fea0003800200 */
.L_x_0:
[----:B------:R-:W-:Y:S05]  /*2be0*/  NANOSLEEP 0x14 ;  /* 0x000000140000795d */ /* 0x000fea0003800000 */
[----:B------:R-:W-:Y:S05]  /*2bf0*/  BRA `(.L_x_12) ;  /* 0xffffffd400387947 */ /* 0x000fea000383ffff */
.L_x_13:
[----:B------:R-:W-:-:S00]  /*2c00*/  BRA `(.L_x_13) ;  /* 0xfffffffc00fc7947 */ /* 0x000fc0000383ffff */
[----:B------:R-:W-:-:S00]  /*2c10*/  NOP ;  /* 0x0000000000007918 */ /* 0x000fc00000000000 */
        /* <DEDUP_REMOVED lines=14> */
.L_x_14:


//--------------------- .nv.shared.reserved.0     --------------------------
	.section	.nv.shared.reserved.0,"aw",@nobits
	.weak		__nv_reservedSMEM_offset_0_alias
	.size		__nv_reservedSMEM_offset_0_alias, 0, 64
	.other		__nv_reservedSMEM_offset_0_alias,@"STO_CUDA_RESERVED_SHARED STV_DEFAULT"
__nv_reservedSMEM_offset_0_alias:
	.zero		0
	.zero		64


//--------------------- .nv.constant0._Z17actor_ring_kernelP10ActorStateP13QueueMetadataPcS2_S3_ii --------------------------
	.section	.nv.constant0._Z17actor_ring_kernelP10ActorStateP13QueueMetadataPcS2_S3_ii,"a",@progbits
	.sectionflags	@""
	.align	4
.nv.constant0._Z17actor_ring_kernelP10ActorStateP13QueueMetadataPcS2_S3_ii:
	.zero		944


//--------------------- SYMBOLS --------------------------

	.type		.nv.reservedSmem.offset0,@object
	.size		.nv.reservedSmem.offset0,0x4
